	.headerflags	@"EF_CUDA_TEXMODE_UNIFIED EF_CUDA_64BIT_ADDRESS EF_CUDA_ACCELERATORS EF_CUDA_SM90 EF_CUDA_VIRTUAL_SM(EF_CUDA_SM90)"
	.elftype	@"ET_EXEC"


//--------------------- .nv.info                  --------------------------
	.section	.nv.info,"",@"SHT_CUDA_INFO"
	.align	4


	//----- nvinfo : EIATTR_REGCOUNT
	.align		4
        /*0000*/ 	.byte	0x04, 0x2f
        /*0002*/ 	.short	(.L_3 - .L_2)
	.align		4
.L_2:
        /*0004*/ 	.word	index@(triton_poi_fused_add_cat_clone_relu_threshold_backward_32)
        /*0008*/ 	.word	0x00000050


	//----- nvinfo : EIATTR_MIN_STACK_SIZE
	.align		4
.L_3:
        /*000c*/ 	.byte	0x04, 0x12
        /*000e*/ 	.short	(.L_5 - .L_4)
	.align		4
.L_4:
        /*0010*/ 	.word	index@(triton_poi_fused_add_cat_clone_relu_threshold_backward_32)
        /*0014*/ 	.word	0x00000000


	//----- nvinfo : EIATTR_FRAME_SIZE
	.align		4
.L_5:
        /*0018*/ 	.byte	0x04, 0x11
        /*001a*/ 	.short	(.L_7 - .L_6)
	.align		4
.L_6:
        /*001c*/ 	.word	index@(triton_poi_fused_add_cat_clone_relu_threshold_backward_32)
        /*0020*/ 	.word	0x00000000


	//----- nvinfo : EIATTR_MIN_STACK_SIZE
	.align		4
.L_7:
        /*0024*/ 	.byte	0x04, 0x12
        /*0026*/ 	.short	(.L_9 - .L_8)
	.align		4
.L_8:
        /*0028*/ 	.word	index@(triton_poi_fused_add_cat_clone_relu_threshold_backward_32)
        /*002c*/ 	.word	0x00000000
.L_9:


//--------------------- .nv.info.triton_poi_fused_add_cat_clone_relu_threshold_backward_32 --------------------------
	.section	.nv.info.triton_poi_fused_add_cat_clone_relu_threshold_backward_32,"",@"SHT_CUDA_INFO"
	.sectionflags	@""
	.align	4


	//----- nvinfo : EIATTR_CUDA_API_VERSION
	.align		4
        /*0000*/ 	.byte	0x04, 0x37
        /*0002*/ 	.short	(.L_11 - .L_10)
.L_10:
        /*0004*/ 	.word	0x0000007c


	//----- nvinfo : EIATTR_KPARAM_INFO
	.align		4
.L_11:
        /*0008*/ 	.byte	0x04, 0x17
        /*000a*/ 	.short	(.L_13 - .L_12)
.L_12:
        /*000c*/ 	.word	0x00000000
        /*0010*/ 	.short	0x000e
        /*0012*/ 	.short	0x006c
        /*0014*/ 	.byte	0x00, 0xf0, 0x11, 0x00


	//----- nvinfo : EIATTR_KPARAM_INFO
	.align		4
.L_13:
        /*0018*/ 	.byte	0x04, 0x17
        /*001a*/ 	.short	(.L_15 - .L_14)
.L_14:
        /*001c*/ 	.word	0x00000000
        /*0020*/ 	.short	0x000d
        /*0022*/ 	.short	0x0068
        /*0024*/ 	.byte	0x00, 0xf0, 0x11, 0x00


	//----- nvinfo : EIATTR_KPARAM_INFO
	.align		4
.L_15:
        /*0028*/ 	.byte	0x04, 0x17
        /*002a*/ 	.short	(.L_17 - .L_16)
.L_16:
        /*002c*/ 	.word	0x00000000
        /*0030*/ 	.short	0x000c
        /*0032*/ 	.short	0x0060
        /*0034*/ 	.byte	0x00, 0xf4, 0x21, 0x00


	//----- nvinfo : EIATTR_KPARAM_INFO
	.align		4
.L_17:
        /*0038*/ 	.byte	0x04, 0x17
        /*003a*/ 	.short	(.L_19 - .L_18)
.L_18:
        /*003c*/ 	.word	0x00000000
        /*0040*/ 	.short	0x000b
        /*0042*/ 	.short	0x0058
        /*0044*/ 	.byte	0x00, 0xf4, 0x21, 0x00


	//----- nvinfo : EIATTR_KPARAM_INFO
	.align		4
.L_19:
        /*0048*/ 	.byte	0x04, 0x17
        /*004a*/ 	.short	(.L_21 - .L_20)
.L_20:
        /*004c*/ 	.word	0x00000000
        /*0050*/ 	.short	0x000a
        /*0052*/ 	.short	0x0050
        /*0054*/ 	.byte	0x00, 0xf4, 0x21, 0x00


	//----- nvinfo : EIATTR_KPARAM_INFO
	.align		4
.L_21:
        /*0058*/ 	.byte	0x04, 0x17
        /*005a*/ 	.short	(.L_23 - .L_22)
.L_22:
        /*005c*/ 	.word	0x00000000
        /*0060*/ 	.short	0x0009
        /*0062*/ 	.short	0x0048
        /*0064*/ 	.byte	0x00, 0xf4, 0x21, 0x00


	//----- nvinfo : EIATTR_KPARAM_INFO
	.align		4
.L_23:
        /*0068*/ 	.byte	0x04, 0x17
        /*006a*/ 	.short	(.L_25 - .L_24)
.L_24:
        /*006c*/ 	.word	0x00000000
        /*0070*/ 	.short	0x0008
        /*0072*/ 	.short	0x0040
        /*0074*/ 	.byte	0x00, 0xf4, 0x21, 0x00


	//----- nvinfo : EIATTR_KPARAM_INFO
	.align		4
.L_25:
        /*0078*/ 	.byte	0x04, 0x17
        /*007a*/ 	.short	(.L_27 - .L_26)
.L_26:
        /*007c*/ 	.word	0x00000000
        /*0080*/ 	.short	0x0007
        /*0082*/ 	.short	0x0038
        /*0084*/ 	.byte	0x00, 0xf4, 0x21, 0x00


	//----- nvinfo : EIATTR_KPARAM_INFO
	.align		4
.L_27:
        /*0088*/ 	.byte	0x04, 0x17
        /*008a*/ 	.short	(.L_29 - .L_28)
.L_28:
        /*008c*/ 	.word	0x00000000
        /*0090*/ 	.short	0x0006
        /*0092*/ 	.short	0x0030
        /*0094*/ 	.byte	0x00, 0xf4, 0x21, 0x00


	//----- nvinfo : EIATTR_KPARAM_INFO
	.align		4
.L_29:
        /*0098*/ 	.byte	0x04, 0x17
        /*009a*/ 	.short	(.L_31 - .L_30)
.L_30:
        /*009c*/ 	.word	0x00000000
        /*00a0*/ 	.short	0x0005
        /*00a2*/ 	.short	0x0028
        /*00a4*/ 	.byte	0x00, 0xf4, 0x21, 0x00


	//----- nvinfo : EIATTR_KPARAM_INFO
	.align		4
.L_31:
        /*00a8*/ 	.byte	0x04, 0x17
        /*00aa*/ 	.short	(.L_33 - .L_32)
.L_32:
        /*00ac*/ 	.word	0x00000000
        /*00b0*/ 	.short	0x0004
        /*00b2*/ 	.short	0x0020
        /*00b4*/ 	.byte	0x00, 0xf4, 0x21, 0x00


	//----- nvinfo : EIATTR_KPARAM_INFO
	.align		4
.L_33:
        /*00b8*/ 	.byte	0x04, 0x17
        /*00ba*/ 	.short	(.L_35 - .L_34)
.L_34:
        /*00bc*/ 	.word	0x00000000
        /*00c0*/ 	.short	0x0003
        /*00c2*/ 	.short	0x0018
        /*00c4*/ 	.byte	0x00, 0xf4, 0x21, 0x00


	//----- nvinfo : EIATTR_KPARAM_INFO
	.align		4
.L_35:
        /*00c8*/ 	.byte	0x04, 0x17
        /*00ca*/ 	.short	(.L_37 - .L_36)
.L_36:
        /*00cc*/ 	.word	0x00000000
        /*00d0*/ 	.short	0x0002
        /*00d2*/ 	.short	0x0010
        /*00d4*/ 	.byte	0x00, 0xf4, 0x21, 0x00


	//----- nvinfo : EIATTR_KPARAM_INFO
	.align		4
.L_37:
        /*00d8*/ 	.byte	0x04, 0x17
        /*00da*/ 	.short	(.L_39 - .L_38)
.L_38:
        /*00dc*/ 	.word	0x00000000
        /*00e0*/ 	.short	0x0001
        /*00e2*/ 	.short	0x0008
        /*00e4*/ 	.byte	0x00, 0xf4, 0x21, 0x00


	//----- nvinfo : EIATTR_KPARAM_INFO
	.align		4
.L_39:
        /*00e8*/ 	.byte	0x04, 0x17
        /*00ea*/ 	.short	(.L_41 - .L_40)
.L_40:
        /*00ec*/ 	.word	0x00000000
        /*00f0*/ 	.short	0x0000
        /*00f2*/ 	.short	0x0000
        /*00f4*/ 	.byte	0x00, 0xf4, 0x21, 0x00


	//----- nvinfo : EIATTR_SPARSE_MMA_MASK
	.align		4
.L_41:
        /*00f8*/ 	.byte	0x03, 0x50
        /*00fa*/ 	.short	0x0000


	//----- nvinfo : EIATTR_MAXREG_COUNT
	.align		4
        /*00fc*/ 	.byte	0x03, 0x1b
        /*00fe*/ 	.short	0x00ff


	//----- nvinfo : EIATTR_EXIT_INSTR_OFFSETS
	.align		4
        /*0100*/ 	.byte	0x04, 0x1c
        /*0102*/ 	.short	(.L_43 - .L_42)


	//   ....[0]....
.L_42:
        /*0104*/ 	.word	0x00004ff0


	//   ....[1]....
        /*0108*/ 	.word	0x00005010


	//----- nvinfo : EIATTR_REQNTID
	.align		4
.L_43:
        /*010c*/ 	.byte	0x04, 0x10
        /*010e*/ 	.short	(.L_45 - .L_44)
.L_44:
        /*0110*/ 	.word	0x00000100
        /*0114*/ 	.word	0x00000001
        /*0118*/ 	.word	0x00000001


	//----- nvinfo : EIATTR_CBANK_PARAM_SIZE
	.align		4
.L_45:
        /*011c*/ 	.byte	0x03, 0x19
        /*011e*/ 	.short	0x0070


	//----- nvinfo : EIATTR_PARAM_CBANK
	.align		4
        /*0120*/ 	.byte	0x04, 0x0a
        /*0122*/ 	.short	(.L_47 - .L_46)
	.align		4
.L_46:
        /*0124*/ 	.word	index@(.nv.constant0.triton_poi_fused_add_cat_clone_relu_threshold_backward_32)
        /*0128*/ 	.short	0x0210
        /*012a*/ 	.short	0x0070


	//----- nvinfo : EIATTR_SW_WAR
	.align		4
.L_47:
        /*012c*/ 	.byte	0x04, 0x36
        /*012e*/ 	.short	(.L_49 - .L_48)
.L_48:
        /*0130*/ 	.word	0x00000008
.L_49:


//--------------------- .nv.callgraph             --------------------------
	.section	.nv.callgraph,"",@"SHT_CUDA_CALLGRAPH"
	.align	4
	.sectionentsize	8
	.align		4
        /*0000*/ 	.word	0x00000000
	.align		4
        /*0004*/ 	.word	0xffffffff
	.align		4
        /*0008*/ 	.word	0x00000000
	.align		4
        /*000c*/ 	.word	0xfffffffe
	.align		4
        /*0010*/ 	.word	0x00000000
	.align		4
        /*0014*/ 	.word	0xfffffffd
	.align		4
        /*0018*/ 	.word	0x00000000
	.align		4
        /*001c*/ 	.word	0xfffffffc


//--------------------- .nv.constant4             --------------------------
	.section	.nv.constant4,"a",@progbits
	.align	8
	.align		8
.nv.constant4:
        /*0000*/ 	.dword	_$_str
	.align		8
        /*0008*/ 	.dword	_$_str_$_2


//--------------------- .text.triton_poi_fused_add_cat_clone_relu_threshold_backward_32 --------------------------
	.section	.text.triton_poi_fused_add_cat_clone_relu_threshold_backward_32,"ax",@progbits
	.sectionflags	@"SHF_BARRIERS=1"
	.align	128
        .global         triton_poi_fused_add_cat_clone_relu_threshold_backward_32
        .type           triton_poi_fused_add_cat_clone_relu_threshold_backward_32,@function
        .size           triton_poi_fused_add_cat_clone_relu_threshold_backward_32,(.L_x_1 - triton_poi_fused_add_cat_clone_relu_threshold_backward_32)
        .other          triton_poi_fused_add_cat_clone_relu_threshold_backward_32,@"STO_CUDA_ENTRY STV_DEFAULT"
triton_poi_fused_add_cat_clone_relu_threshold_backward_32:
.text.triton_poi_fused_add_cat_clone_relu_threshold_backward_32:
[----:B------:R-:W0:Y:S01]  /*0000*/  LDC R1, c[0x0][0x28] ;  /* 0x00000a00ff017b82 */ /* 0x000e220000000800 */
[----:B------:R-:W1:Y:S07]  /*0010*/  S2R R74, SR_TID.X ;  /* 0x00000000004a7919 */ /* 0x000e6e0000002100 */
[----:B------:R-:W2:Y:S01]  /*0020*/  LDC.64 R26, c[0x0][0x260] ;  /* 0x00009800ff1a7b82 */ /* 0x000ea20000000a00 */
[----:B------:R-:W-:Y:S02]  /*0030*/  CS2R R8, SRZ ;  /* 0x0000000000087805 */ /* 0x000fe4000001ff00 */
[----:B------:R-:W-:Y:S01]  /*0040*/  CS2R R10, SRZ ;  /* 0x00000000000a7805 */ /* 0x000fe2000001ff00 */
[----:B------:R-:W3:Y:S01]  /*0050*/  S2R R6, SR_CTAID.X ;  /* 0x0000000000067919 */ /* 0x000ee20000002500 */
[----:B------:R-:W-:Y:S01]  /*0060*/  ULDC.64 UR6, c[0x0][0x208] ;  /* 0x0000820000067ab9 */ /* 0x000fe20000000a00 */
[----:B------:R-:W-:Y:S01]  /*0070*/  CS2R R16, SRZ ;  /* 0x0000000000107805 */ /* 0x000fe2000001ff00 */
[----:B------:R-:W4:Y:S01]  /*0080*/  S2R R52, SR_CTAID.Y ;  /* 0x0000000000347919 */ /* 0x000f220000002600 */
[----:B------:R-:W-:-:S02]  /*0090*/  CS2R R18, SRZ ;  /* 0x0000000000127805 */ /* 0x000fc4000001ff00 */
[----:B------:R-:W-:Y:S02]  /*00a0*/  CS2R R20, SRZ ;  /* 0x0000000000147805 */ /* 0x000fe4000001ff00 */
[----:B------:R-:W-:Y:S01]  /*00b0*/  CS2R R22, SRZ ;  /* 0x0000000000167805 */ /* 0x000fe2000001ff00 */
[----:B------:R-:W5:Y:S01]  /*00c0*/  S2UR UR5, SR_CgaCtaId ;  /* 0x00000000000579c3 */ /* 0x000f620000008800 */
[----:B------:R-:W-:Y:S01]  /*00d0*/  UMOV UR4, 0x400 ;  /* 0x0000040000047882 */ /* 0x000fe20000000000 */
[----:B------:R-:W-:Y:S02]  /*00e0*/  CS2R R44, SRZ ;  /* 0x00000000002c7805 */ /* 0x000fe4000001ff00 */
[----:B------:R-:W-:-:S04]  /*00f0*/  CS2R R46, SRZ ;  /* 0x00000000002e7805 */ /* 0x000fc8000001ff00 */
[----:B------:R-:W5:Y:S01]  /*0100*/  LDC.64 R66, c[0x0][0x210] ;  /* 0x00008400ff427b82 */ /* 0x000f620000000a00 */
[----:B------:R-:W-:Y:S02]  /*0110*/  CS2R R32, SRZ ;  /* 0x0000000000207805 */ /* 0x000fe4000001ff00 */
[----:B------:R-:W-:Y:S02]  /*0120*/  CS2R R34, SRZ ;  /* 0x0000000000227805 */ /* 0x000fe4000001ff00 */
[----:B------:R-:W-:Y:S02]  /*0130*/  CS2R R40, SRZ ;  /* 0x0000000000287805 */ /* 0x000fe4000001ff00 */
[----:B------:R-:W-:Y:S02]  /*0140*/  CS2R R42, SRZ ;  /* 0x00000000002a7805 */ /* 0x000fe4000001ff00 */
[----:B------:R-:W-:Y:S02]  /*0150*/  CS2R R36, SRZ ;  /* 0x0000000000247805 */ /* 0x000fe4000001ff00 */
[----:B------:R-:W-:Y:S01]  /*0160*/  CS2R R38, SRZ ;  /* 0x0000000000267805 */ /* 0x000fe2000001ff00 */
[----:B------:R-:W5:Y:S01]  /*0170*/  LDC.64 R68, c[0x0][0x238] ;  /* 0x00008e00ff447b82 */ /* 0x000f620000000a00 */
[C---:B-1----:R-:W-:Y:S01]  /*0180*/  LOP3.LUT R29, R74.reuse, 0x40, RZ, 0xc0, !PT ;  /* 0x000000404a1d7812 */ /* 0x042fe200078ec0ff */
[----:B------:R-:W-:Y:S01]  /*0190*/  IMAD.SHL.U32 R65, R74, 0x4, RZ ;  /* 0x000000044a417824 */ /* 0x000fe200078e00ff */
[----:B------:R-:W-:-:S02]  /*01a0*/  SHF.R.U32.HI R0, RZ, 0x4, R74 ;  /* 0x00000004ff007819 */ /* 0x000fc4000001164a */
[----:B------:R-:W-:Y:S01]  /*01b0*/  LOP3.LUT R2, R29, 0x80, R74, 0xf8, !PT ;  /* 0x000000801d027812 */ /* 0x000fe200078ef84a */
[----:B---3--:R-:W-:Y:S01]  /*01c0*/  IMAD.SHL.U32 R6, R6, 0x40, RZ ;  /* 0x0000004006067824 */ /* 0x008fe200078e00ff */
[----:B------:R-:W-:Y:S01]  /*01d0*/  SGXT.U32 R0, R0, 0x2 ;  /* 0x000000020000781a */ /* 0x000fe20000000000 */
[----:B------:R-:W-:Y:S01]  /*01e0*/  IMAD.MOV.U32 R72, RZ, RZ, 0x3e800000 ;  /* 0x3e800000ff487424 */ /* 0x000fe200078e00ff */
[----:B------:R-:W-:Y:S01]  /*01f0*/  SHF.R.U32.HI R3, RZ, 0x4, R2 ;  /* 0x00000004ff037819 */ /* 0x000fe20000011602 */
[----:B----4-:R-:W-:Y:S01]  /*0200*/  IMAD.SHL.U32 R56, R52, 0x40, RZ ;  /* 0x0000004034387824 */ /* 0x010fe200078e00ff */
[----:B------:R-:W-:Y:S01]  /*0210*/  LOP3.LUT R59, R6, 0x3c, R65, 0xf8, !PT ;  /* 0x0000003c063b7812 */ /* 0x000fe200078ef841 */
[----:B------:R-:W1:Y:S01]  /*0220*/  LDC.64 R76, c[0x0][0x240] ;  /* 0x00009000ff4c7b82 */ /* 0x000e620000000a00 */
[----:B------:R-:W-:Y:S02]  /*0230*/  LOP3.LUT R31, R3, R0, RZ, 0xfc, !PT ;  /* 0x00000000031f7212 */ /* 0x000fe400078efcff */
[----:B------:R-:W-:-:S02]  /*0240*/  ISETP.GE.AND P0, PT, R59, 0x40, PT ;  /* 0x000000403b00780c */ /* 0x000fc40003f06270 */
[----:B------:R-:W-:-:S04]  /*0250*/  LOP3.LUT R3, R56, R31, RZ, 0xfc, !PT ;  /* 0x0000001f38037212 */ /* 0x000fc800078efcff */
[C---:B------:R-:W-:Y:S01]  /*0260*/  ISETP.LT.AND P1, PT, R3.reuse, 0x200, !P0 ;  /* 0x000002000300780c */ /* 0x040fe20004721270 */
[----:B------:R-:W-:Y:S01]  /*0270*/  IMAD R5, R3, 0x40, R59 ;  /* 0x0000004003057824 */ /* 0x000fe200078e023b */
[----:B------:R-:W-:Y:S02]  /*0280*/  LOP3.LUT R2, R56, 0x10, R31, 0xfe, !PT ;  /* 0x0000001038027812 */ /* 0x000fe400078efe1f */
[----:B------:R-:W-:Y:S01]  /*0290*/  LOP3.LUT R0, R56, 0x20, R31, 0xfe, !PT ;  /* 0x0000002038007812 */ /* 0x000fe200078efe1f */
[----:B--2---:R-:W-:Y:S01]  /*02a0*/  IMAD.WIDE R4, R5, 0x4, R26 ;  /* 0x0000000405047825 */ /* 0x004fe200078e021a */
[----:B------:R-:W-:Y:S02]  /*02b0*/  LOP3.LUT R7, R56, 0x30, R31, 0xfe, !PT ;  /* 0x0000003038077812 */ /* 0x000fe400078efe1f */
[----:B------:R-:W-:Y:S01]  /*02c0*/  P2R R64, PR, RZ, 0x2 ;  /* 0x00000002ff407803 */ /* 0x000fe20000000000 */
[C-C-:B------:R-:W-:Y:S01]  /*02d0*/  IMAD R13, R2.reuse, 0x40, R59.reuse ;  /* 0x00000040020d7824 */ /* 0x140fe200078e023b */
[----:B------:R-:W-:Y:S01]  /*02e0*/  ISETP.LT.AND P3, PT, R2, 0x200, !P0 ;  /* 0x000002000200780c */ /* 0x000fe20004761270 */
[C-C-:B------:R-:W-:Y:S01]  /*02f0*/  IMAD R25, R0.reuse, 0x40, R59.reuse ;  /* 0x0000004000197824 */ /* 0x140fe200078e023b */
[----:B------:R-:W-:Y:S01]  /*0300*/  ISETP.LT.AND P2, PT, R0, 0x200, !P0 ;  /* 0x000002000000780c */ /* 0x000fe20004741270 */
[----:B------:R2:W3:Y:S01]  /*0310*/  @P1 LDG.E.EL.128 R8, desc[UR6][R4.64] ;  /* 0x0000000604081981 */ /* 0x0004e2000c2e1d00 */
[C---:B------:R-:W-:Y:S01]  /*0320*/  ISETP.LT.AND P1, PT, R7.reuse, 0x200, !P0 ;  /* 0x000002000700780c */ /* 0x040fe20004721270 */
[----:B------:R-:W-:Y:S01]  /*0330*/  IMAD R15, R7, 0x40, R59 ;  /* 0x00000040070f7824 */ /* 0x000fe200078e023b */
[----:B------:R-:W-:Y:S01]  /*0340*/  SHF.R.U32.HI R75, RZ, 0x2, R74 ;  /* 0x00000002ff4b7819 */ /* 0x000fe2000001164a */
[----:B------:R-:W-:Y:S01]  /*0350*/  IMAD.WIDE R24, R25, 0x4, R26 ;  /* 0x0000000419187825 */ /* 0x000fe200078e021a */
[----:B------:R-:W-:-:S03]  /*0360*/  SHF.R.U32.HI R73, RZ, 0x2, R74 ;  /* 0x00000002ff497819 */ /* 0x000fc6000001164a */
[C---:B------:R-:W-:Y:S02]  /*0370*/  IMAD.SHL.U32 R28, R74.reuse, 0x100, RZ ;  /* 0x000001004a1c7824 */ /* 0x040fe400078e00ff */
[----:B------:R-:W-:Y:S01]  /*0380*/  IMAD.SHL.U32 R71, R74, 0x10, RZ ;  /* 0x000000104a477824 */ /* 0x000fe200078e00ff */
[----:B-----5:R-:W-:Y:S01]  /*0390*/  UPRMT UR4, UR5, 0x654, UR4 ;  /* 0x0000065405047896 */ /* 0x020fe20008000004 */
[----:B--2---:R-:W-:Y:S01]  /*03a0*/  IMAD.WIDE R4, R13, 0x4, R26 ;  /* 0x000000040d047825 */ /* 0x004fe200078e021a */
[----:B------:R-:W-:Y:S01]  /*03b0*/  CS2R R12, SRZ ;  /* 0x00000000000c7805 */ /* 0x000fe2000001ff00 */
[----:B------:R-:W2:Y:S01]  /*03c0*/  @P2 LDG.E.EL.128 R20, desc[UR6][R24.64] ;  /* 0x0000000618142981 */ /* 0x000ea2000c2e1d00 */
[----:B------:R-:W-:Y:S01]  /*03d0*/  SHF.R.U32.HI R30, RZ, 0x2, R29 ;  /* 0x00000002ff1e7819 */ /* 0x000fe2000001161d */
[----:B------:R-:W-:Y:S01]  /*03e0*/  IMAD.WIDE R26, R15, 0x4, R26 ;  /* 0x000000040f1a7825 */ /* 0x000fe200078e021a */
[----:B------:R-:W-:Y:S01]  /*03f0*/  CS2R R14, SRZ ;  /* 0x00000000000e7805 */ /* 0x000fe2000001ff00 */
[----:B------:R4:W5:Y:S01]  /*0400*/  @P3 LDG.E.EL.128 R16, desc[UR6][R4.64] ;  /* 0x0000000604103981 */ /* 0x000962000c2e1d00 */
[----:B------:R-:W-:-:S02]  /*0410*/  P2R R62, PR, RZ, 0x4 ;  /* 0x00000004ff3e7803 */ /* 0x000fc40000000000 */
[----:B------:R-:W-:Y:S02]  /*0420*/  P2R R63, PR, RZ, 0x8 ;  /* 0x00000008ff3f7803 */ /* 0x000fe40000000000 */
[----:B------:R-:W5:Y:S01]  /*0430*/  @P1 LDG.E.EL.128 R12, desc[UR6][R26.64] ;  /* 0x000000061a0c1981 */ /* 0x000f62000c2e1d00 */
[----:B------:R-:W-:Y:S02]  /*0440*/  SGXT.U32 R75, R75, 0x2 ;  /* 0x000000024b4b781a */ /* 0x000fe40000000000 */
[----:B----4-:R-:W-:Y:S02]  /*0450*/  LOP3.LUT R4, R74, 0x80, RZ, 0xc0, !PT ;  /* 0x000000804a047812 */ /* 0x010fe400078ec0ff */
[----:B------:R-:W-:Y:S02]  /*0460*/  LOP3.LUT R28, R28, 0xf00, RZ, 0xc0, !PT ;  /* 0x00000f001c1c7812 */ /* 0x000fe400078ec0ff */
[----:B------:R-:W-:Y:S02]  /*0470*/  SHF.R.U32.HI R24, RZ, 0x2, R4 ;  /* 0x00000002ff187819 */ /* 0x000fe40000011604 */
[----:B------:R-:W-:-:S02]  /*0480*/  LOP3.LUT R56, R56, 0x30, R71, 0xf8, !PT ;  /* 0x0000003038387812 */ /* 0x000fc400078ef847 */
[----:B------:R-:W-:Y:S02]  /*0490*/  LOP3.LUT R4, R75, 0x4, R73, 0xf8, !PT ;  /* 0x000000044b047812 */ /* 0x000fe400078ef849 */
[----:B------:R-:W-:Y:S01]  /*04a0*/  LOP3.LUT R31, R31, R28, RZ, 0xfc, !PT ;  /* 0x0000001c1f1f7212 */ /* 0x000fe200078efcff */
[----:B------:R-:W-:Y:S01]  /*04b0*/  VIADD R28, R28, UR4 ;  /* 0x000000041c1c7c36 */ /* 0x000fe20008000000 */
[----:B------:R-:W-:Y:S02]  /*04c0*/  SHF.R.S32.HI R5, RZ, 0x1f, R56 ;  /* 0x0000001fff057819 */ /* 0x000fe40000011438 */
[----:B------:R-:W-:Y:S01]  /*04d0*/  LOP3.LUT R4, R4, 0x8, R73, 0xf8, !PT ;  /* 0x0000000804047812 */ /* 0x000fe200078ef849 */
[----:B------:R-:W-:Y:S01]  /*04e0*/  IMAD R28, R31, 0x4, R28 ;  /* 0x000000041f1c7824 */ /* 0x000fe200078e021c */
[----:B------:R-:W-:Y:S02]  /*04f0*/  LEA.HI R57, R5, R56, RZ, 0x7 ;  /* 0x0000003805397211 */ /* 0x000fe400078f38ff */
[----:B------:R-:W-:-:S02]  /*0500*/  LOP3.LUT R55, R24, R4, R30, 0xfe, !PT ;  /* 0x0000000418377212 */ /* 0x000fc400078efe1e */
[----:B------:R-:W4:Y:S01]  /*0510*/  LDC.64 R24, c[0x0][0x220] ;  /* 0x00008800ff187b82 */ /* 0x000f220000000a00 */
[----:B------:R-:W-:Y:S02]  /*0520*/  LOP3.LUT R5, R57, 0xffffff80, RZ, 0xc0, !PT ;  /* 0xffffff8039057812 */ /* 0x000fe400078ec0ff */
[----:B------:R-:W-:Y:S02]  /*0530*/  LOP3.LUT R55, R55, R6, RZ, 0xfc, !PT ;  /* 0x0000000637377212 */ /* 0x000fe400078efcff */
[----:B------:R-:W-:Y:S02]  /*0540*/  P2R R61, PR, RZ, 0x2 ;  /* 0x00000002ff3d7803 */ /* 0x000fe40000000000 */
[----:B------:R-:W-:Y:S01]  /*0550*/  ISETP.GE.AND P1, PT, R55, 0x40, PT ;  /* 0x000000403700780c */ /* 0x000fe20003f26270 */
[----:B---3--:R3:W-:Y:S04]  /*0560*/  STS [R28], R8 ;  /* 0x000000081c007388 */ /* 0x0087e80000000800 */
[----:B------:R-:W-:Y:S04]  /*0570*/  STS [R28+0x140], R9 ;  /* 0x000140091c007388 */ /* 0x000fe80000000800 */
[----:B------:R-:W-:Y:S04]  /*0580*/  STS [R28+0x280], R10 ;  /* 0x0002800a1c007388 */ /* 0x000fe80000000800 */
[----:B------:R-:W-:Y:S01]  /*0590*/  STS [R28+0x3c0], R11 ;  /* 0x0003c00b1c007388 */ /* 0x000fe20000000800 */
[----:B---3--:R-:W-:-:S03]  /*05a0*/  IMAD.IADD R8, R56, 0x1, -R5 ;  /* 0x0000000138087824 */ /* 0x008fc600078e0a05 */
[----:B--2---:R-:W-:Y:S04]  /*05b0*/  STS [R28+0x80], R20 ;  /* 0x000080141c007388 */ /* 0x004fe80000000800 */
[----:B-----5:R-:W-:Y:S04]  /*05c0*/  STS [R28+0x40], R16 ;  /* 0x000040101c007388 */ /* 0x020fe80000000800 */
[----:B------:R-:W-:Y:S04]  /*05d0*/  STS [R28+0x180], R17 ;  /* 0x000180111c007388 */ /* 0x000fe80000000800 */
[----:B------:R-:W-:Y:S04]  /*05e0*/  STS [R28+0x2c0], R18 ;  /* 0x0002c0121c007388 */ /* 0x000fe80000000800 */
[----:B------:R-:W-:Y:S04]  /*05f0*/  STS [R28+0x400], R19 ;  /* 0x000400131c007388 */ /* 0x000fe80000000800 */
[----:B------:R-:W-:Y:S04]  /*0600*/  STS [R28+0x1c0], R21 ;  /* 0x0001c0151c007388 */ /* 0x000fe80000000800 */
[----:B------:R-:W-:Y:S04]  /*0610*/  STS [R28+0x300], R22 ;  /* 0x000300161c007388 */ /* 0x000fe80000000800 */
[----:B------:R2:W-:Y:S04]  /*0620*/  STS [R28+0x440], R23 ;  /* 0x000440171c007388 */ /* 0x0005e80000000800 */
[----:B------:R-:W-:Y:S04]  /*0630*/  STS [R28+0xc0], R12 ;  /* 0x0000c00c1c007388 */ /* 0x000fe80000000800 */
[----:B------:R-:W-:Y:S04]  /*0640*/  STS [R28+0x200], R13 ;  /* 0x0002000d1c007388 */ /* 0x000fe80000000800 */
[----:B------:R-:W-:Y:S04]  /*0650*/  STS [R28+0x340], R14 ;  /* 0x0003400e1c007388 */ /* 0x000fe80000000800 */
[----:B------:R3:W-:Y:S01]  /*0660*/  STS [R28+0x480], R15 ;  /* 0x0004800f1c007388 */ /* 0x0007e20000000800 */
[C---:B------:R-:W-:Y:S01]  /*0670*/  ISETP.LT.AND P2, PT, R8.reuse, 0x40, !P1 ;  /* 0x000000400800780c */ /* 0x040fe20004f41270 */
[----:B----4-:R-:W-:Y:S01]  /*0680*/  IMAD.WIDE R4, R8, 0x4, R24 ;  /* 0x0000000408047825 */ /* 0x010fe200078e0218 */
[----:B--2---:R-:W2:Y:S02]  /*0690*/  LDC.64 R22, c[0x0][0x218] ;  /* 0x00008600ff167b82 */ /* 0x004ea40000000a00 */
[----:B------:R-:W-:-:S06]  /*06a0*/  ISETP.LT.AND P2, PT, R56, 0x200, P2 ;  /* 0x000002003800780c */ /* 0x000fcc0001741270 */
[----:B------:R-:W-:Y:S01]  /*06b0*/  BAR.SYNC.DEFER_BLOCKING 0x0 ;  /* 0x0000000000007b1d */ /* 0x000fe20000010000 */
[----:B------:R-:W-:-:S07]  /*06c0*/  SHF.R.S32.HI R57, RZ, 0x7, R57 ;  /* 0x00000007ff397819 */ /* 0x000fce0000011439 */
[----:B------:R-:W4:Y:S08]  /*06d0*/  LDC.64 R20, c[0x0][0x228] ;  /* 0x00008a00ff147b82 */ /* 0x000f300000000a00 */
[----:B------:R-:W5:Y:S01]  /*06e0*/  LDC.64 R18, c[0x0][0x230] ;  /* 0x00008c00ff127b82 */ /* 0x000f620000000a00 */
[----:B---3--:R-:W-:Y:S02]  /*06f0*/  CS2R R28, SRZ ;  /* 0x00000000001c7805 */ /* 0x008fe4000001ff00 */
[----:B------:R-:W-:-:S02]  /*0700*/  CS2R R30, SRZ ;  /* 0x00000000001e7805 */ /* 0x000fc4000001ff00 */
[----:B------:R-:W-:Y:S02]  /*0710*/  ISETP.LT.AND P5, PT, R56, 0x200, !P1 ;  /* 0x000002003800780c */ /* 0x000fe40004fa1270 */
[----:B------:R-:W-:Y:S02]  /*0720*/  CS2R R48, SRZ ;  /* 0x0000000000307805 */ /* 0x000fe4000001ff00 */
[----:B------:R-:W-:Y:S01]  /*0730*/  CS2R R50, SRZ ;  /* 0x0000000000327805 */ /* 0x000fe2000001ff00 */
[----:B------:R-:W3:Y:S01]  /*0740*/  LDC.64 R24, c[0x0][0x250] ;  /* 0x00009400ff187b82 */ /* 0x000ee20000000a00 */
[----:B------:R1:W3:Y:S02]  /*0750*/  @P2 LDG.E.EL.128 R44, desc[UR6][R4.64] ;  /* 0x00000006042c2981 */ /* 0x0002e4000c2e1d00 */
[----:B01----:R-:W-:-:S04]  /*0760*/  IMAD R5, R57, 0x40, R55 ;  /* 0x0000004039057824 */ /* 0x003fc800078e0237 */
[----:B------:R-:W-:Y:S02]  /*0770*/  IMAD.SHL.U32 R5, R5, 0x40, RZ ;  /* 0x0000004005057824 */ /* 0x000fe400078e00ff */
[----:B--2---:R-:W-:-:S05]  /*0780*/  IMAD.WIDE R14, R8, 0x4, R22 ;  /* 0x00000004080e7825 */ /* 0x004fca00078e0216 */
[----:B------:R-:W2:Y:S01]  /*0790*/  @P2 LDG.E.EL.128 R28, desc[UR6][R14.64] ;  /* 0x000000060e1c2981 */ /* 0x000ea2000c2e1d00 */
[----:B---3--:R-:W-:-:S05]  /*07a0*/  SEL R9, R44, RZ, P2 ;  /* 0x000000ff2c097207 */ /* 0x008fca0001000000 */
[----:B------:R-:W-:-:S04]  /*07b0*/  FADD R9, R9, 9.9999997473787516356e-06 ;  /* 0x3727c5ac09097421 */ /* 0x000fc80000000000 */
[----:B------:R0:W-:Y:S01]  /*07c0*/  MUFU.SQRT R6, R9 ;  /* 0x0000000900067308 */ /* 0x0001e20000002000 */
[----:B------:R-:W-:Y:S01]  /*07d0*/  SEL R10, R45, RZ, P2 ;  /* 0x000000ff2d0a7207 */ /* 0x000fe20001000000 */
[----:B0-----:R-:W-:-:S04]  /*07e0*/  IMAD.IADD R9, R8, 0x1, R5 ;  /* 0x0000000108097824 */ /* 0x001fc800078e0205 */
[----:B------:R-:W-:-:S04]  /*07f0*/  IMAD.WIDE R12, R9, 0x4, R66 ;  /* 0x00000004090c7825 */ /* 0x000fc800078e0242 */
[----:B------:R-:W-:Y:S01]  /*0800*/  FADD R10, R10, 9.9999997473787516356e-06 ;  /* 0x3727c5ac0a0a7421 */ /* 0x000fe20000000000 */
[----:B------:R5:W3:Y:S03]  /*0810*/  @P2 LDG.E.EL.128 R32, desc[UR6][R12.64] ;  /* 0x000000060c202981 */ /* 0x000ae6000c2e1d00 */
[----:B------:R4:W0:Y:S02]  /*0820*/  MUFU.SQRT R16, R10 ;  /* 0x0000000a00107308 */ /* 0x0008240000002000 */
[C---:B----4-:R-:W-:Y:S01]  /*0830*/  IMAD.WIDE R10, R8.reuse, 0x4, R20 ;  /* 0x00000004080a7825 */ /* 0x050fe200078e0214 */
[----:B--2---:R-:W-:Y:S01]  /*0840*/  SEL R14, R29, RZ, P2 ;  /* 0x000000ff1d0e7207 */ /* 0x004fe20001000000 */
[----:B------:R-:W1:Y:S02]  /*0850*/  LDC.64 R20, c[0x0][0x248] ;  /* 0x00009200ff147b82 */ /* 0x000e640000000a00 */
[----:B-----5:R-:W-:Y:S01]  /*0860*/  IMAD.WIDE R12, R8, 0x4, R18 ;  /* 0x00000004080c7825 */ /* 0x020fe200078e0212 */
[----:B------:R2:W4:Y:S04]  /*0870*/  @P2 LDG.E.EL.128 R40, desc[UR6][R10.64] ;  /* 0x000000060a282981 */ /* 0x000528000c2e1d00 */
[----:B------:R5:W4:Y:S01]  /*0880*/  @P2 LDG.E.EL.128 R36, desc[UR6][R12.64] ;  /* 0x000000060c242981 */ /* 0x000b22000c2e1d00 */
[----:B0-----:R-:W-:-:S02]  /*0890*/  FSETP.GT.AND P0, PT, R16, 8.50705917302346158658e+37, PT ;  /* 0x7e8000001000780b */ /* 0x001fc40003f04000 */
[----:B------:R-:W-:-:S11]  /*08a0*/  FSETP.GEU.AND P3, PT, R16, 1.175494350822287508e-38, PT ;  /* 0x008000001000780b */ /* 0x000fd60003f6e000 */
[----:B------:R-:W-:-:S04]  /*08b0*/  @P0 FMUL R16, R16, 0.25 ;  /* 0x3e80000010100820 */ /* 0x000fc80000400000 */
[----:B------:R-:W-:-:S06]  /*08c0*/  @!P3 FMUL R16, R16, 16777216 ;  /* 0x4b8000001010b820 */ /* 0x000fcc0000400000 */
[----:B------:R-:W0:Y:S01]  /*08d0*/  MUFU.RCP R16, R16 ;  /* 0x0000001000107308 */ /* 0x000e220000001000 */
[----:B------:R-:W-:Y:S02]  /*08e0*/  FSEL R17, R72, 1, P0 ;  /* 0x3f80000048117808 */ /* 0x000fe40000000000 */
[----:B------:R-:W-:-:S03]  /*08f0*/  ISETP.GT.AND P1, PT, R8, 0x3f, P5 ;  /* 0x0000003f0800780c */ /* 0x000fc60002f24270 */
[----:B------:R-:W-:Y:S01]  /*0900*/  @!P3 FMUL R17, R17, 16777216 ;  /* 0x4b8000001111b820 */ /* 0x000fe20000400000 */
[----:B--2---:R-:W-:Y:S01]  /*0910*/  VIADD R11, R9, 0xffffffc0 ;  /* 0xffffffc0090b7836 */ /* 0x004fe20000000000 */
[----:B-----5:R-:W-:Y:S02]  /*0920*/  CS2R R12, SRZ ;  /* 0x00000000000c7805 */ /* 0x020fe4000001ff00 */
[----:B0-----:R-:W-:Y:S01]  /*0930*/  FMUL R53, R16, R17 ;  /* 0x0000001110357220 */ /* 0x001fe20000400000 */
[----:B------:R-:W-:Y:S01]  /*0940*/  IMAD.WIDE R10, R11, 0x4, R68 ;  /* 0x000000040b0a7825 */ /* 0x000fe200078e0244 */
[----:B------:R-:W-:Y:S02]  /*0950*/  CS2R R18, SRZ ;  /* 0x0000000000127805 */ /* 0x000fe4000001ff00 */
[----:B---3--:R-:W-:-:S05]  /*0960*/  SEL R33, R33, RZ, P2 ;  /* 0x000000ff21217207 */ /* 0x008fca0001000000 */
[----:B------:R-:W-:-:S04]  /*0970*/  FADD R14, R33, -R14 ;  /* 0x8000000e210e7221 */ /* 0x000fc80000000000 */
[----:B------:R-:W-:Y:S01]  /*0980*/  FMUL R53, R53, R14 ;  /* 0x0000000e35357220 */ /* 0x000fe20000400000 */
[----:B------:R-:W-:Y:S02]  /*0990*/  CS2R R14, SRZ ;  /* 0x00000000000e7805 */ /* 0x000fe4000001ff00 */
[----:B----4-:R-:W-:-:S04]  /*09a0*/  SEL R16, R41, RZ, P2 ;  /* 0x000000ff29107207 */ /* 0x010fc80001000000 */
[----:B------:R0:W2:Y:S01]  /*09b0*/  @P1 LDG.E.EL.128 R12, desc[UR6][R10.64] ;  /* 0x000000060a0c1981 */ /* 0x0000a2000c2e1d00 */
[----:B------:R-:W-:-:S05]  /*09c0*/  SEL R37, R37, RZ, P2 ;  /* 0x000000ff25257207 */ /* 0x000fca0001000000 */
[----:B------:R-:W-:Y:S01]  /*09d0*/  FFMA R53, R16, R53, R37 ;  /* 0x0000003510357223 */ /* 0x000fe20000000025 */
[----:B------:R-:W-:Y:S01]  /*09e0*/  CS2R R16, SRZ ;  /* 0x0000000000107805 */ /* 0x000fe2000001ff00 */
[----:B0-----:R-:W-:-:S05]  /*09f0*/  IMAD.WIDE R10, R8, 0x4, R76 ;  /* 0x00000004080a7825 */ /* 0x001fca00078e024c */
[----:B------:R1:W3:Y:S02]  /*0a00*/  @P1 LDG.E.EL.128 R16, desc[UR6][R10.64+-0x100] ;  /* 0xffff00060a101981 */ /* 0x0002e4000c2e1d00 */
[----:B-1----:R-:W-:-:S05]  /*0a10*/  IMAD.WIDE R10, R8, 0x4, R20 ;  /* 0x00000004080a7825 */ /* 0x002fca00078e0214 */
[----:B------:R-:W4:Y:S01]  /*0a20*/  @P1 LDG.E.EL.128 R48, desc[UR6][R10.64+-0x100] ;  /* 0xffff00060a301981 */ /* 0x000f22000c2e1d00 */
[C---:B------:R-:W-:Y:S02]  /*0a30*/  FSETP.GT.AND P4, PT, R6.reuse, 8.50705917302346158658e+37, PT ;  /* 0x7e8000000600780b */ /* 0x040fe40003f84000 */
[----:B------:R-:W-:Y:S02]  /*0a40*/  FSETP.GEU.AND P0, PT, R6, 1.175494350822287508e-38, PT ;  /* 0x008000000600780b */ /* 0x000fe40003f0e000 */
[----:B------:R-:W-:-:S09]  /*0a50*/  FSEL R4, R72, 1, P4 ;  /* 0x3f80000048047808 */ /* 0x000fd20002000000 */
[----:B------:R-:W-:-:S04]  /*0a60*/  @P4 FMUL R6, R6, 0.25 ;  /* 0x3e80000006064820 */ /* 0x000fc80000400000 */
[----:B------:R-:W-:Y:S01]  /*0a70*/  @!P0 FMUL R6, R6, 16777216 ;  /* 0x4b80000006068820 */ /* 0x000fe20000400000 */
[----:B------:R-:W-:Y:S01]  /*0a80*/  @!P0 FMUL R4, R4, 16777216 ;  /* 0x4b80000004048820 */ /* 0x000fe20000400000 */
[----:B------:R-:W-:Y:S02]  /*0a90*/  SEL R32, R32, RZ, P2 ;  /* 0x000000ff20207207 */ /* 0x000fe40001000000 */
[----:B------:R-:W-:Y:S02]  /*0aa0*/  SEL R23, R28, RZ, P2 ;  /* 0x000000ff1c177207 */ /* 0x000fe40001000000 */
[----:B------:R-:W-:Y:S02]  /*0ab0*/  SEL R36, R36, RZ, P2 ;  /* 0x000000ff24247207 */ /* 0x000fe40001000000 */
[----:B------:R-:W-:Y:S02]  /*0ac0*/  CS2R R26, SRZ ;  /* 0x00000000001a7805 */ /* 0x000fe4000001ff00 */
[----:B------:R-:W-:Y:S01]  /*0ad0*/  SEL R34, R34, RZ, P2 ;  /* 0x000000ff22227207 */ /* 0x000fe20001000000 */
[----:B------:R-:W-:Y:S01]  /*0ae0*/  FADD R32, R32, -R23 ;  /* 0x8000001720207221 */ /* 0x000fe20000000000 */
[----:B------:R-:W-:Y:S01]  /*0af0*/  P2R R60, PR, RZ, 0x20 ;  /* 0x00000020ff3c7803 */ /* 0x000fe20000000000 */
[----:B------:R-:W0:Y:S01]  /*0b00*/  LDC.64 R28, c[0x0][0x218] ;  /* 0x00008600ff1c7b82 */ /* 0x000e220000000a00 */
[----:B----4-:R-:W-:-:S05]  /*0b10*/  SEL R21, R48, RZ, P1 ;  /* 0x000000ff30157207 */ /* 0x010fca0000800000 */
[----:B------:R-:W-:-:S04]  /*0b20*/  FADD R21, R21, 9.9999997473787516356e-06 ;  /* 0x3727c5ac15157421 */ /* 0x000fc80000000000 */
[----:B------:R-:W1:Y:S01]  /*0b30*/  MUFU.SQRT R20, R21 ;  /* 0x0000001500147308 */ /* 0x000e620000002000 */
[----:B------:R-:W-:-:S05]  /*0b40*/  SEL R22, R49, RZ, P1 ;  /* 0x000000ff31167207 */ /* 0x000fca0000800000 */
[----:B------:R-:W-:-:S04]  /*0b50*/  FADD R22, R22, 9.9999997473787516356e-06 ;  /* 0x3727c5ac16167421 */ /* 0x000fc80000000000 */
[----:B------:R-:W4:Y:S01]  /*0b60*/  MUFU.SQRT R11, R22 ;  /* 0x00000016000b7308 */ /* 0x000f220000002000 */
[----:B-1----:R-:W-:-:S07]  /*0b70*/  FSETP.GT.AND P3, PT, R20, 8.50705917302346158658e+37, PT ;  /* 0x7e8000001400780b */ /* 0x002fce0003f64000 */
[----:B------:R-:W1:Y:S01]  /*0b80*/  MUFU.RCP R21, R6 ;  /* 0x0000000600157308 */ /* 0x000e620000001000 */
[----:B------:R-:W-:Y:S02]  /*0b90*/  FSETP.GEU.AND P0, PT, R20, 1.175494350822287508e-38, PT ;  /* 0x008000001400780b */ /* 0x000fe40003f0e000 */
[----:B------:R-:W-:-:S03]  /*0ba0*/  FSEL R9, R72, 1, P3 ;  /* 0x3f80000048097808 */ /* 0x000fc60001800000 */
[----:B------:R-:W-:Y:S01]  /*0bb0*/  @P3 FMUL R20, R20, 0.25 ;  /* 0x3e80000014143820 */ /* 0x000fe20000400000 */
[C---:B----4-:R-:W-:Y:S02]  /*0bc0*/  FSETP.GT.AND P3, PT, R11.reuse, 8.50705917302346158658e+37, PT ;  /* 0x7e8000000b00780b */ /* 0x050fe40003f64000 */
[----:B------:R-:W-:Y:S01]  /*0bd0*/  FSETP.GEU.AND P4, PT, R11, 1.175494350822287508e-38, PT ;  /* 0x008000000b00780b */ /* 0x000fe20003f8e000 */
[----:B-1----:R-:W-:Y:S01]  /*0be0*/  FMUL R21, R21, R4 ;  /* 0x0000000415157220 */ /* 0x002fe20000400000 */
[----:B---3--:R-:W-:-:S03]  /*0bf0*/  SEL R17, R17, RZ, P1 ;  /* 0x000000ff11117207 */ /* 0x008fc60000800000 */
[----:B------:R-:W-:Y:S01]  /*0c00*/  FMUL R54, R21, R32 ;  /* 0x0000002015367220 */ /* 0x000fe20000400000 */
[----:B------:R-:W-:Y:S01]  /*0c10*/  SEL R21, R40, RZ, P2 ;  /* 0x000000ff28157207 */ /* 0x000fe20001000000 */
[----:B------:R-:W-:Y:S01]  /*0c20*/  @!P0 FMUL R20, R20, 16777216 ;  /* 0x4b80000014148820 */ /* 0x000fe20000400000 */
[----:B--2---:R-:W-:-:S03]  /*0c30*/  SEL R4, R13, RZ, P1 ;  /* 0x000000ff0d047207 */ /* 0x004fc60000800000 */
[----:B------:R-:W-:Y:S01]  /*0c40*/  @P3 FMUL R11, R11, 0.25 ;  /* 0x3e8000000b0b3820 */ /* 0x000fe20000400000 */
[----:B------:R-:W-:-:S03]  /*0c50*/  FFMA R54, R21, R54, R36 ;  /* 0x0000003615367223 */ /* 0x000fc60000000024 */
[----:B------:R-:W-:Y:S01]  /*0c60*/  @!P4 FMUL R11, R11, 16777216 ;  /* 0x4b8000000b0bc820 */ /* 0x000fe20000400000 */
[----:B------:R-:W-:Y:S01]  /*0c70*/  SEL R21, R16, RZ, P1 ;  /* 0x000000ff10157207 */ /* 0x000fe20000800000 */
[----:B------:R-:W-:Y:S01]  /*0c80*/  FADD R4, R4, -R17 ;  /* 0x8000001104047221 */ /* 0x000fe20000000000 */
[----:B------:R-:W1:Y:S01]  /*0c90*/  MUFU.RCP R20, R20 ;  /* 0x0000001400147308 */ /* 0x000e620000001000 */
[----:B------:R-:W2:Y:S01]  /*0ca0*/  LDC.64 R16, c[0x0][0x258] ;  /* 0x00009600ff107b82 */ /* 0x000ea20000000a00 */
[----:B------:R-:W-:-:S06]  /*0cb0*/  FSEL R10, R72, 1, P3 ;  /* 0x3f800000480a7808 */ /* 0x000fcc0001800000 */
[----:B------:R-:W3:Y:S01]  /*0cc0*/  MUFU.RCP R11, R11 ;  /* 0x0000000b000b7308 */ /* 0x000ee20000001000 */
[----:B------:R-:W-:Y:S01]  /*0cd0*/  SEL R12, R12, RZ, P1 ;  /* 0x000000ff0c0c7207 */ /* 0x000fe20000800000 */
[----:B------:R-:W-:Y:S01]  /*0ce0*/  @!P0 FMUL R9, R9, 16777216 ;  /* 0x4b80000009098820 */ /* 0x000fe20000400000 */
[----:B------:R-:W-:Y:S01]  /*0cf0*/  @!P4 FMUL R10, R10, 16777216 ;  /* 0x4b8000000a0ac820 */ /* 0x000fe20000400000 */
[----:B------:R-:W-:Y:S02]  /*0d00*/  CS2R R22, SRZ ;  /* 0x0000000000167805 */ /* 0x000fe4000001ff00 */
[----:B------:R-:W-:Y:S01]  /*0d10*/  FADD R12, R12, -R21 ;  /* 0x800000150c0c7221 */ /* 0x000fe20000000000 */
[----:B-1----:R-:W-:Y:S01]  /*0d20*/  FMUL R9, R20, R9 ;  /* 0x0000000914097220 */ /* 0x002fe20000400000 */
[----:B------:R-:W-:Y:S01]  /*0d30*/  CS2R R20, SRZ ;  /* 0x0000000000147805 */ /* 0x000fe2000001ff00 */
[----:B---3--:R-:W-:Y:S01]  /*0d40*/  FMUL R6, R11, R10 ;  /* 0x0000000a0b067220 */ /* 0x008fe20000400000 */
[----:B------:R-:W-:Y:S01]  /*0d50*/  IMAD.WIDE R10, R8, 0x4, R24 ;  /* 0x00000004080a7825 */ /* 0x000fe200078e0218 */
[----:B------:R-:W-:-:S04]  /*0d60*/  CS2R R24, SRZ ;  /* 0x0000000000187805 */ /* 0x000fc8000001ff00 */
[----:B------:R2:W3:Y:S02]  /*0d70*/  @P1 LDG.E.EL.128 R20, desc[UR6][R10.64+-0x100] ;  /* 0xffff00060a141981 */ /* 0x0004e4000c2e1d00 */
[----:B--2---:R-:W-:-:S05]  /*0d80*/  IMAD.WIDE R10, R8, 0x4, R16 ;  /* 0x00000004080a7825 */ /* 0x004fca00078e0210 */
[----:B------:R1:W2:Y:S01]  /*0d90*/  @P1 LDG.E.EL.128 R24, desc[UR6][R10.64+-0x100] ;  /* 0xffff00060a181981 */ /* 0x0002a2000c2e1d00 */
[----:B------:R-:W-:Y:S01]  /*0da0*/  FMUL R4, R4, R6 ;  /* 0x0000000604047220 */ /* 0x000fe20000400000 */
[----:B------:R-:W-:Y:S01]  /*0db0*/  FSETP.GEU.AND P0, PT, R54, RZ, PT ;  /* 0x000000ff3600720b */ /* 0x000fe20003f0e000 */
[----:B------:R-:W-:-:S03]  /*0dc0*/  FMUL R9, R12, R9 ;  /* 0x000000090c097220 */ /* 0x000fc60000400000 */
[----:B------:R-:W-:Y:S02]  /*0dd0*/  FSEL R54, R54, RZ, P0 ;  /* 0x000000ff36367208 */ /* 0x000fe40000000000 */
[----:B------:R-:W-:Y:S02]  /*0de0*/  ISETP.GE.AND P0, PT, R8, 0x40, PT ;  /* 0x000000400800780c */ /* 0x000fe40003f06270 */
[----:B-1----:R-:W-:-:S05]  /*0df0*/  SEL R10, R50, RZ, P1 ;  /* 0x000000ff320a7207 */ /* 0x002fca0000800000 */
[----:B------:R-:W-:Y:S01]  /*0e00*/  FADD R10, R10, 9.9999997473787516356e-06 ;  /* 0x3727c5ac0a0a7421 */ /* 0x000fe20000000000 */
[----:B------:R-:W-:-:S03]  /*0e10*/  SEL R17, R30, RZ, P2 ;  /* 0x000000ff1e117207 */ /* 0x000fc60001000000 */
[----:B------:R-:W1:Y:S01]  /*0e20*/  MUFU.SQRT R12, R10 ;  /* 0x0000000a000c7308 */ /* 0x000e620000002000 */
[----:B------:R-:W-:Y:S02]  /*0e30*/  SEL R38, R38, RZ, P2 ;  /* 0x000000ff26267207 */ /* 0x000fe40001000000 */
[----:B------:R-:W-:Y:S02]  /*0e40*/  SEL R14, R14, RZ, P1 ;  /* 0x000000ff0e0e7207 */ /* 0x000fe40000800000 */
[----:B-1----:R-:W-:Y:S02]  /*0e50*/  FSETP.GEU.AND P5, PT, R12, 1.175494350822287508e-38, PT ;  /* 0x008000000c00780b */ /* 0x002fe40003fae000 */
[----:B------:R-:W-:Y:S02]  /*0e60*/  SEL R35, R35, RZ, P2 ;  /* 0x000000ff23237207 */ /* 0x000fe40001000000 */
[----:B------:R-:W-:Y:S02]  /*0e70*/  SEL R43, R43, RZ, P2 ;  /* 0x000000ff2b2b7207 */ /* 0x000fe40001000000 */
[----:B------:R-:W-:-:S02]  /*0e80*/  SEL R15, R15, RZ, P1 ;  /* 0x000000ff0f0f7207 */ /* 0x000fc40000800000 */
[----:B------:R-:W-:-:S04]  /*0e90*/  SHF.R.S32.HI R58, RZ, 0x19, R52 ;  /* 0x00000019ff3a7819 */ /* 0x000fc80000011434 */
[----:B------:R-:W-:Y:S02]  /*0ea0*/  SGXT R58, R58, 0x1 ;  /* 0x000000013a3a781a */ /* 0x000fe40000000200 */
[----:B------:R-:W-:Y:S02]  /*0eb0*/  CS2R R48, SRZ ;  /* 0x0000000000307805 */ /* 0x000fe4000001ff00 */
[----:B------:R-:W-:Y:S02]  /*0ec0*/  CS2R R44, SRZ ;  /* 0x00000000002c7805 */ /* 0x000fe4000001ff00 */
[----:B---3--:R-:W-:Y:S02]  /*0ed0*/  SEL R21, R21, RZ, P1 ;  /* 0x000000ff15157207 */ /* 0x008fe40000800000 */
[----:B------:R-:W-:Y:S02]  /*0ee0*/  SEL R20, R20, RZ, P1 ;  /* 0x000000ff14147207 */ /* 0x000fe40000800000 */
[----:B--2---:R-:W-:-:S05]  /*0ef0*/  SEL R6, R25, RZ, P1 ;  /* 0x000000ff19067207 */ /* 0x004fca0000800000 */
[----:B------:R-:W-:Y:S01]  /*0f00*/  FFMA R4, R21, R4, R6 ;  /* 0x0000000415047223 */ /* 0x000fe20000000006 */
[----:B------:R-:W-:Y:S02]  /*0f10*/  SEL R6, R46, RZ, P2 ;  /* 0x000000ff2e067207 */ /* 0x000fe40001000000 */
[----:B------:R-:W-:-:S03]  /*0f20*/  SEL R13, R24, RZ, P1 ;  /* 0x000000ff180d7207 */ /* 0x000fc60000800000 */
[----:B------:R-:W-:Y:S02]  /*0f30*/  FADD R6, R6, 9.9999997473787516356e-06 ;  /* 0x3727c5ac06067421 */ /* 0x000fe40000000000 */
[----:B------:R-:W-:Y:S02]  /*0f40*/  FFMA R9, R20, R9, R13 ;  /* 0x0000000914097223 */ /* 0x000fe4000000000d */
[----:B------:R-:W1:Y:S03]  /*0f50*/  MUFU.SQRT R16, R6 ;  /* 0x0000000600107308 */ /* 0x000e660000002000 */
[----:B------:R-:W-:-:S04]  /*0f60*/  FSETP.GEU.AND P3, PT, R9, RZ, PT ;  /* 0x000000ff0900720b */ /* 0x000fc80003f6e000 */
[----:B------:R-:W-:Y:S02]  /*0f70*/  @P0 FSEL R54, R9, RZ, P3 ;  /* 0x000000ff09360208 */ /* 0x000fe40001800000 */
[----:B------:R-:W-:-:S04]  /*0f80*/  FSETP.GEU.AND P3, PT, R53, RZ, PT ;  /* 0x000000ff3500720b */ /* 0x000fc80003f6e000 */
[----:B------:R-:W-:Y:S02]  /*0f90*/  FSEL R53, R53, RZ, P3 ;  /* 0x000000ff35357208 */ /* 0x000fe40001800000 */
[----:B------:R-:W-:Y:S02]  /*0fa0*/  FSETP.GEU.AND P3, PT, R4, RZ, PT ;  /* 0x000000ff0400720b */ /* 0x000fe40003f6e000 */
[----:B-1----:R-:W-:Y:S02]  /*0fb0*/  FSETP.GT.AND P4, PT, R16, 8.50705917302346158658e+37, PT ;  /* 0x7e8000001000780b */ /* 0x002fe40003f84000 */
[----:B------:R-:W-:Y:S02]  /*0fc0*/  @P0 FSEL R53, R4, RZ, P3 ;  /* 0x000000ff04350208 */ /* 0x000fe40001800000 */
[----:B------:R-:W-:Y:S01]  /*0fd0*/  FSETP.GEU.AND P3, PT, R16, 1.175494350822287508e-38, PT ;  /* 0x008000001000780b */ /* 0x000fe20003f6e000 */
[----:B------:R-:W-:-:S08]  /*0fe0*/  FADD R21, R34, -R17 ;  /* 0x8000001122157221 */ /* 0x000fd00000000000 */
[----:B------:R-:W-:-:S04]  /*0ff0*/  @P4 FMUL R16, R16, 0.25 ;  /* 0x3e80000010104820 */ /* 0x000fc80000400000 */
[----:B------:R-:W-:-:S04]  /*1000*/  @!P3 FMUL R16, R16, 16777216 ;  /* 0x4b8000001010b820 */ /* 0x000fc80000400000 */
[----:B------:R-:W1:Y:S01]  /*1010*/  MUFU.RCP R17, R16 ;  /* 0x0000001000117308 */ /* 0x000e620000001000 */
[----:B------:R-:W-:Y:S02]  /*1020*/  FSEL R4, R72, 1, P4 ;  /* 0x3f80000048047808 */ /* 0x000fe40002000000 */
[----:B------:R-:W-:-:S03]  /*1030*/  FSETP.GT.AND P4, PT, R12, 8.50705917302346158658e+37, PT ;  /* 0x7e8000000c00780b */ /* 0x000fc60003f84000 */
[----:B------:R-:W-:Y:S01]  /*1040*/  @!P3 FMUL R4, R4, 16777216 ;  /* 0x4b8000000404b820 */ /* 0x000fe20000400000 */
[----:B------:R-:W-:Y:S02]  /*1050*/  SEL R9, R47, RZ, P2 ;  /* 0x000000ff2f097207 */ /* 0x000fe40001000000 */
[----:B------:R-:W-:Y:S01]  /*1060*/  SEL R20, R51, RZ, P1 ;  /* 0x000000ff33147207 */ /* 0x000fe20000800000 */
[----:B-1----:R-:W-:Y:S01]  /*1070*/  FMUL R4, R17, R4 ;  /* 0x0000000411047220 */ /* 0x002fe20000400000 */
[----:B------:R-:W-:Y:S01]  /*1080*/  SEL R17, R42, RZ, P2 ;  /* 0x000000ff2a117207 */ /* 0x000fe20001000000 */
[----:B------:R-:W-:Y:S02]  /*1090*/  FADD R9, R9, 9.9999997473787516356e-06 ;  /* 0x3727c5ac09097421 */ /* 0x000fe40000000000 */
[----:B------:R-:W-:Y:S02]  /*10a0*/  FMUL R4, R4, R21 ;  /* 0x0000001504047220 */ /* 0x000fe40000400000 */
[----:B------:R-:W-:Y:S01]  /*10b0*/  @P4 FMUL R12, R12, 0.25 ;  /* 0x3e8000000c0c4820 */ /* 0x000fe20000400000 */
[----:B------:R-:W-:Y:S01]  /*10c0*/  FADD R20, R20, 9.9999997473787516356e-06 ;  /* 0x3727c5ac14147421 */ /* 0x000fe20000000000 */
[----:B------:R-:W1:Y:S01]  /*10d0*/  MUFU.SQRT R13, R9 ;  /* 0x00000009000d7308 */ /* 0x000e620000002000 */
[----:B------:R-:W-:Y:S01]  /*10e0*/  FFMA R4, R17, R4, R38 ;  /* 0x0000000411047223 */ /* 0x000fe20000000026 */
[----:B------:R-:W-:Y:S01]  /*10f0*/  SEL R17, R18, RZ, P1 ;  /* 0x000000ff12117207 */ /* 0x000fe20000800000 */
[----:B------:R-:W-:-:S05]  /*1100*/  @!P5 FMUL R12, R12, 16777216 ;  /* 0x4b8000000c0cd820 */ /* 0x000fca0000400000 */
[----:B------:R-:W2:Y:S01]  /*1110*/  MUFU.SQRT R10, R20 ;  /* 0x00000014000a7308 */ /* 0x000ea20000002000 */
[----:B------:R-:W-:Y:S01]  /*1120*/  FADD R14, R14, -R17 ;  /* 0x800000110e0e7221 */ /* 0x000fe20000000000 */
[----:B------:R-:W-:-:S06]  /*1130*/  FSEL R6, R72, 1, P4 ;  /* 0x3f80000048067808 */ /* 0x000fcc0002000000 */
[----:B------:R-:W3:Y:S01]  /*1140*/  MUFU.RCP R17, R12 ;  /* 0x0000000c00117308 */ /* 0x000ee20000001000 */
[C---:B-1----:R-:W-:Y:S01]  /*1150*/  FSETP.GT.AND P3, PT, R13.reuse, 8.50705917302346158658e+37, PT ;  /* 0x7e8000000d00780b */ /* 0x042fe20003f64000 */
[----:B------:R-:W-:Y:S01]  /*1160*/  @!P5 FMUL R6, R6, 16777216 ;  /* 0x4b8000000606d820 */ /* 0x000fe20000400000 */
[----:B--2---:R-:W-:Y:S02]  /*1170*/  FSETP.GT.AND P5, PT, R10, 8.50705917302346158658e+37, PT ;  /* 0x7e8000000a00780b */ /* 0x004fe40003fa4000 */
[----:B------:R-:W-:Y:S01]  /*1180*/  FSETP.GEU.AND P4, PT, R13, 1.175494350822287508e-38, PT ;  /* 0x008000000d00780b */ /* 0x000fe20003f8e000 */
[----:B---3--:R-:W-:Y:S01]  /*1190*/  FMUL R17, R17, R6 ;  /* 0x0000000611117220 */ /* 0x008fe20000400000 */
[----:B------:R-:W-:-:S03]  /*11a0*/  SEL R26, R26, RZ, P1 ;  /* 0x000000ff1a1a7207 */ /* 0x000fc60000800000 */
[----:B------:R-:W-:Y:S01]  /*11b0*/  FMUL R6, R14, R17 ;  /* 0x000000110e067220 */ /* 0x000fe20000400000 */
[----:B------:R-:W-:-:S03]  /*11c0*/  SEL R17, R22, RZ, P1 ;  /* 0x000000ff16117207 */ /* 0x000fc60000800000 */
[----:B------:R-:W-:Y:S01]  /*11d0*/  @P3 FMUL R13, R13, 0.25 ;  /* 0x3e8000000d0d3820 */ /* 0x000fe20000400000 */
[----:B------:R-:W-:Y:S02]  /*11e0*/  FSEL R11, R72, 1, P3 ;  /* 0x3f800000480b7808 */ /* 0x000fe40001800000 */
[C---:B------:R-:W-:Y:S01]  /*11f0*/  FSETP.GEU.AND P3, PT, R10.reuse, 1.175494350822287508e-38, PT ;  /* 0x008000000a00780b */ /* 0x040fe20003f6e000 */
[----:B------:R-:W-:Y:S01]  /*1200*/  @P5 FMUL R10, R10, 0.25 ;  /* 0x3e8000000a0a5820 */ /* 0x000fe20000400000 */
[----:B------:R-:W-:Y:S01]  /*1210*/  FSEL R9, R72, 1, P5 ;  /* 0x3f80000048097808 */ /* 0x000fe20002800000 */
[----:B------:R-:W-:Y:S01]  /*1220*/  FFMA R6, R17, R6, R26 ;  /* 0x0000000611067223 */ /* 0x000fe2000000001a */
[----:B------:R-:W-:Y:S01]  /*1230*/  FSETP.GEU.AND P5, PT, R4, RZ, PT ;  /* 0x000000ff0400720b */ /* 0x000fe20003fae000 */
[----:B------:R-:W-:-:S03]  /*1240*/  @!P4 FMUL R13, R13, 16777216 ;  /* 0x4b8000000d0dc820 */ /* 0x000fc60000400000 */
[----:B------:R-:W-:Y:S02]  /*1250*/  FSEL R4, R4, RZ, P5 ;  /* 0x000000ff04047208 */ /* 0x000fe40002800000 */
[----:B------:R-:W-:-:S04]  /*1260*/  FSETP.GEU.AND P5, PT, R6, RZ, PT ;  /* 0x000000ff0600720b */ /* 0x000fc80003fae000 */
[----:B------:R-:W-:Y:S02]  /*1270*/  @P0 FSEL R4, R6, RZ, P5 ;  /* 0x000000ff06040208 */ /* 0x000fe40002800000 */
[----:B------:R-:W1:Y:S01]  /*1280*/  MUFU.RCP R6, R13 ;  /* 0x0000000d00067308 */ /* 0x000e620000001000 */
[----:B------:R-:W-:Y:S01]  /*1290*/  @!P3 FMUL R10, R10, 16777216 ;  /* 0x4b8000000a0ab820 */ /* 0x000fe20000400000 */
[----:B------:R-:W-:Y:S01]  /*12a0*/  SEL R12, R31, RZ, P2 ;  /* 0x000000ff1f0c7207 */ /* 0x000fe20001000000 */
[----:B------:R-:W-:-:S04]  /*12b0*/  @!P4 FMUL R11, R11, 16777216 ;  /* 0x4b8000000b0bc820 */ /* 0x000fc80000400000 */
[----:B------:R-:W-:Y:S01]  /*12c0*/  FADD R35, R35, -R12 ;  /* 0x8000000c23237221 */ /* 0x000fe20000000000 */
[----:B------:R-:W2:Y:S01]  /*12d0*/  MUFU.RCP R10, R10 ;  /* 0x0000000a000a7308 */ /* 0x000ea20000001000 */
[----:B------:R-:W-:Y:S01]  /*12e0*/  SEL R12, R39, RZ, P2 ;  /* 0x000000ff270c7207 */ /* 0x000fe20001000000 */
[----:B-1----:R-:W-:-:S04]  /*12f0*/  FMUL R6, R6, R11 ;  /* 0x0000000b06067220 */ /* 0x002fc80000400000 */
[----:B------:R-:W-:Y:S01]  /*1300*/  FMUL R6, R6, R35 ;  /* 0x0000002306067220 */ /* 0x000fe20000400000 */
[----:B------:R-:W-:-:S03]  /*1310*/  @!P3 FMUL R9, R9, 16777216 ;  /* 0x4b8000000909b820 */ /* 0x000fc60000400000 */
[----:B------:R-:W-:Y:S01]  /*1320*/  FFMA R6, R43, R6, R12 ;  /* 0x000000062b067223 */ /* 0x000fe2000000000c */
[----:B------:R-:W-:Y:S01]  /*1330*/  SEL R12, R19, RZ, P1 ;  /* 0x000000ff130c7207 */ /* 0x000fe20000800000 */
[----:B--2---:R-:W-:Y:S01]  /*1340*/  FMUL R9, R10, R9 ;  /* 0x000000090a097220 */ /* 0x004fe20000400000 */
[----:B------:R-:W-:-:S03]  /*1350*/  SEL R14, R23, RZ, P1 ;  /* 0x000000ff170e7207 */ /* 0x000fc60000800000 */
[----:B------:R-:W-:Y:S01]  /*1360*/  FADD R12, R15, -R12 ;  /* 0x8000000c0f0c7221 */ /* 0x000fe20000000000 */
[----:B------:R-:W-:-:S03]  /*1370*/  SEL R27, R27, RZ, P1 ;  /* 0x000000ff1b1b7207 */ /* 0x000fc60000800000 */
[----:B------:R-:W-:Y:S01]  /*1380*/  FMUL R9, R12, R9 ;  /* 0x000000090c097220 */ /* 0x000fe20000400000 */
[----:B------:R-:W-:-:S03]  /*1390*/  FSETP.GEU.AND P3, PT, R6, RZ, PT ;  /* 0x000000ff0600720b */ /* 0x000fc60003f6e000 */
[----:B------:R-:W-:Y:S01]  /*13a0*/  FFMA R9, R14, R9, R27 ;  /* 0x000000090e097223 */ /* 0x000fe2000000001b */
[----:B------:R-:W-:-:S04]  /*13b0*/  FSEL R6, R6, RZ, P3 ;  /* 0x000000ff06067208 */ /* 0x000fc80001800000 */
[----:B------:R-:W-:-:S04]  /*13c0*/  FSETP.GEU.AND P3, PT, R9, RZ, PT ;  /* 0x000000ff0900720b */ /* 0x000fc80003f6e000 */
[----:B------:R-:W-:Y:S02]  /*13d0*/  @P0 FSEL R6, R9, RZ, P3 ;  /* 0x000000ff09060208 */ /* 0x000fe40001800000 */
[----:B------:R-:W-:-:S04]  /*13e0*/  LOP3.LUT R9, R56, 0x4, RZ, 0xfc, !PT ;  /* 0x0000000438097812 */ /* 0x000fc800078efcff */
[----:B------:R-:W-:-:S04]  /*13f0*/  LEA.HI R10, R58, R9, RZ, 0x7 ;  /* 0x000000093a0a7211 */ /* 0x000fc800078f38ff */
[----:B------:R-:W-:-:S05]  /*1400*/  LOP3.LUT R10, R10, 0xffffff80, RZ, 0xc0, !PT ;  /* 0xffffff800a0a7812 */ /* 0x000fca00078ec0ff */
[----:B------:R-:W-:-:S04]  /*1410*/  IMAD.IADD R9, R9, 0x1, -R10 ;  /* 0x0000000109097824 */ /* 0x000fc800078e0a0a */
[----:B------:R-:W-:Y:S01]  /*1420*/  IMAD.IADD R21, R9, 0x1, R5 ;  /* 0x0000000109157824 */ /* 0x000fe200078e0205 */
[----:B------:R-:W-:-:S03]  /*1430*/  CS2R R12, SRZ ;  /* 0x00000000000c7805 */ /* 0x000fc6000001ff00 */
[----:B------:R-:W-:Y:S01]  /*1440*/  VIADD R11, R21, 0xffffffc0 ;  /* 0xffffffc0150b7836 */ /* 0x000fe20000000000 */
[----:B------:R-:W-:-:S03]  /*1450*/  CS2R R14, SRZ ;  /* 0x00000000000e7805 */ /* 0x000fc6000001ff00 */
[----:B------:R-:W-:Y:S01]  /*1460*/  IMAD.WIDE R10, R11, 0x4, R68 ;  /* 0x000000040b0a7825 */ /* 0x000fe200078e0244 */
[----:B------:R-:W-:Y:S02]  /*1470*/  CS2R R16, SRZ ;  /* 0x0000000000107805 */ /* 0x000fe4000001ff00 */
[----:B------:R-:W-:Y:S02]  /*1480*/  CS2R R18, SRZ ;  /* 0x0000000000127805 */ /* 0x000fe4000001ff00 */
[----:B------:R1:W2:Y:S01]  /*1490*/  @P1 LDG.E.EL.128 R12, desc[UR6][R10.64] ;  /* 0x000000060a0c1981 */ /* 0x0002a2000c2e1d00 */
[----:B------:R-:W-:Y:S01]  /*14a0*/  CS2R R50, SRZ ;  /* 0x0000000000327805 */ /* 0x000fe2000001ff00 */
[----:B-1----:R-:W-:-:S05]  /*14b0*/  IMAD.WIDE R10, R9, 0x4, R76 ;  /* 0x00000004090a7825 */ /* 0x002fca00078e024c */
[----:B------:R1:W3:Y:S02]  /*14c0*/  @P1 LDG.E.EL.128 R16, desc[UR6][R10.64+-0x100] ;  /* 0xffff00060a101981 */ /* 0x0002e4000c2e1d00 */
[----:B-1----:R-:W-:-:S05]  /*14d0*/  IMAD.WIDE R10, R21, 0x4, R66 ;  /* 0x00000004150a7825 */ /* 0x002fca00078e0242 */
[----:B------:R0:W4:Y:S02]  /*14e0*/  @P2 LDG.E.EL.128 R48, desc[UR6][R10.64] ;  /* 0x000000060a302981 */ /* 0x000124000c2e1d00 */
[C---:B0-----:R-:W-:Y:S02]  /*14f0*/  IMAD.WIDE R10, R9.reuse, 0x4, R28 ;  /* 0x00000004090a7825 */ /* 0x041fe400078e021c */
[----:B------:R-:W0:Y:S01]  /*1500*/  LDC.64 R28, c[0x0][0x220] ;  /* 0x00008800ff1c7b82 */ /* 0x000e220000000a00 */
[----:B------:R-:W-:Y:S02]  /*1510*/  CS2R R46, SRZ ;  /* 0x00000000002e7805 */ /* 0x000fe4000001ff00 */
[----:B------:R-:W-:Y:S02]  /*1520*/  CS2R R20, SRZ ;  /* 0x0000000000147805 */ /* 0x000fe4000001ff00 */
[----:B------:R-:W-:Y:S02]  /*1530*/  CS2R R22, SRZ ;  /* 0x0000000000167805 */ /* 0x000fe4000001ff00 */
[----:B------:R0:W5:Y:S02]  /*1540*/  @P2 LDG.E.EL.128 R44, desc[UR6][R10.64] ;  /* 0x000000060a2c2981 */ /* 0x000164000c2e1d00 */
[----:B0-----:R-:W-:-:S02]  /*1550*/  IMAD.WIDE R10, R9, 0x4, R28 ;  /* 0x00000004090a7825 */ /* 0x001fc400078e021c */
[----:B------:R-:W0:Y:S03]  /*1560*/  LDC.64 R28, c[0x0][0x228] ;  /* 0x00008a00ff1c7b82 */ /* 0x000e260000000a00 */
[----:B------:R-:W3:Y:S01]  /*1570*/  @P2 LDG.E.EL.128 R20, desc[UR6][R10.64] ;  /* 0x000000060a142981 */ /* 0x000ee2000c2e1d00 */
[----:B------:R-:W-:Y:S02]  /*1580*/  CS2R R40, SRZ ;  /* 0x0000000000287805 */ /* 0x000fe4000001ff00 */
[----:B------:R-:W-:Y:S02]  /*1590*/  CS2R R42, SRZ ;  /* 0x00000000002a7805 */ /* 0x000fe4000001ff00 */
[----:B------:R-:W-:Y:S02]  /*15a0*/  CS2R R36, SRZ ;  /* 0x0000000000247805 */ /* 0x000fe4000001ff00 */
[----:B------:R-:W-:-:S02]  /*15b0*/  CS2R R38, SRZ ;  /* 0x0000000000267805 */ /* 0x000fc4000001ff00 */
[----:B------:R-:W-:Y:S02]  /*15c0*/  CS2R R32, SRZ ;  /* 0x0000000000207805 */ /* 0x000fe4000001ff00 */
[----:B------:R-:W-:Y:S02]  /*15d0*/  CS2R R34, SRZ ;  /* 0x0000000000227805 */ /* 0x000fe4000001ff00 */
[----:B--2---:R-:W-:Y:S02]  /*15e0*/  SEL R12, R12, RZ, P1 ;  /* 0x000000ff0c0c7207 */ /* 0x004fe40000800000 */
[----:B---3--:R-:W-:-:S05]  /*15f0*/  SEL R20, R20, RZ, P2 ;  /* 0x000000ff14147207 */ /* 0x008fca0001000000 */
[----:B------:R-:W-:-:S04]  /*1600*/  FADD R25, R20, 9.9999997473787516356e-06 ;  /* 0x3727c5ac14197421 */ /* 0x000fc80000000000 */
[----:B------:R-:W1:Y:S01]  /*1610*/  MUFU.SQRT R24, R25 ;  /* 0x0000001900187308 */ /* 0x000e620000002000 */
[----:B------:R-:W-:-:S05]  /*1620*/  SEL R11, R21, RZ, P2 ;  /* 0x000000ff150b7207 */ /* 0x000fca0001000000 */
[----:B------:R-:W-:-:S04]  /*1630*/  FADD R11, R11, 9.9999997473787516356e-06 ;  /* 0x3727c5ac0b0b7421 */ /* 0x000fc80000000000 */
[----:B------:R-:W2:Y:S01]  /*1640*/  MUFU.SQRT R21, R11 ;  /* 0x0000000b00157308 */ /* 0x000ea20000002000 */
[C---:B-1----:R-:W-:Y:S02]  /*1650*/  FSETP.GT.AND P4, PT, R24.reuse, 8.50705917302346158658e+37, PT ;  /* 0x7e8000001800780b */ /* 0x042fe40003f84000 */
[----:B------:R-:W-:Y:S02]  /*1660*/  FSETP.GEU.AND P3, PT, R24, 1.175494350822287508e-38, PT ;  /* 0x008000001800780b */ /* 0x000fe40003f6e000 */
[----:B------:R-:W-:-:S09]  /*1670*/  FSEL R20, R72, 1, P4 ;  /* 0x3f80000048147808 */ /* 0x000fd20002000000 */
[----:B------:R-:W-:Y:S01]  /*1680*/  @P4 FMUL R24, R24, 0.25 ;  /* 0x3e80000018184820 */ /* 0x000fe20000400000 */
[C---:B--2---:R-:W-:Y:S02]  /*1690*/  FSETP.GT.AND P4, PT, R21.reuse, 8.50705917302346158658e+37, PT ;  /* 0x7e8000001500780b */ /* 0x044fe40003f84000 */
[----:B------:R-:W-:Y:S02]  /*16a0*/  FSETP.GEU.AND P5, PT, R21, 1.175494350822287508e-38, PT ;  /* 0x008000001500780b */ /* 0x000fe40003fae000 */
[----:B----4-:R-:W-:Y:S02]  /*16b0*/  SEL R48, R48, RZ, P2 ;  /* 0x000000ff30307207 */ /* 0x010fe40001000000 */
[----:B-----5:R-:W-:Y:S01]  /*16c0*/  SEL R11, R44, RZ, P2 ;  /* 0x000000ff2c0b7207 */ /* 0x020fe20001000000 */
[----:B------:R-:W-:-:S06]  /*16d0*/  @!P3 FMUL R24, R24, 16777216 ;  /* 0x4b8000001818b820 */ /* 0x000fcc0000400000 */
[----:B------:R-:W-:Y:S01]  /*16e0*/  @P4 FMUL R21, R21, 0.25 ;  /* 0x3e80000015154820 */ /* 0x000fe20000400000 */
[----:B------:R-:W-:-:S03]  /*16f0*/  FADD R48, R48, -R11 ;  /* 0x8000000b30307221 */ /* 0x000fc60000000000 */
[----:B------:R-:W-:Y:S01]  /*1700*/  @!P5 FMUL R21, R21, 16777216 ;  /* 0x4b8000001515d820 */ /* 0x000fe20000400000 */
[----:B------:R-:W1:Y:S01]  /*1710*/  MUFU.RCP R11, R24 ;  /* 0x00000018000b7308 */ /* 0x000e620000001000 */
[----:B------:R-:W-:-:S07]  /*1720*/  FSEL R10, R72, 1, P4 ;  /* 0x3f800000480a7808 */ /* 0x000fce0002000000 */
[----:B------:R-:W2:Y:S01]  /*1730*/  MUFU.RCP R21, R21 ;  /* 0x0000001500157308 */ /* 0x000ea20000001000 */
[----:B------:R-:W-:Y:S01]  /*1740*/  @!P3 FMUL R20, R20, 16777216 ;  /* 0x4b8000001414b820 */ /* 0x000fe20000400000 */
[----:B------:R-:W-:Y:S02]  /*1750*/  SEL R26, R17, RZ, P1 ;  /* 0x000000ff111a7207 */ /* 0x000fe40000800000 */
[----:B------:R-:W-:Y:S01]  /*1760*/  SEL R17, R16, RZ, P1 ;  /* 0x000000ff10117207 */ /* 0x000fe20000800000 */
[----:B------:R-:W-:Y:S01]  /*1770*/  @!P5 FMUL R10, R10, 16777216 ;  /* 0x4b8000000a0ad820 */ /* 0x000fe20000400000 */
[----:B-1----:R-:W-:-:S03]  /*1780*/  FMUL R11, R11, R20 ;  /* 0x000000140b0b7220 */ /* 0x002fc60000400000 */
[----:B------:R-:W-:Y:S01]  /*1790*/  FADD R16, R12, -R17 ;  /* 0x800000110c107221 */ /* 0x000fe20000000000 */
[----:B------:R-:W-:Y:S01]  /*17a0*/  FMUL R17, R11, R48 ;  /* 0x000000300b117220 */ /* 0x000fe20000400000 */
[----:B------:R-:W-:Y:S02]  /*17b0*/  SEL R12, R49, RZ, P2 ;  /* 0x000000ff310c7207 */ /* 0x000fe40001000000 */
[----:B------:R-:W-:Y:S01]  /*17c0*/  SEL R45, R45, RZ, P2 ;  /* 0x000000ff2d2d7207 */ /* 0x000fe20001000000 */
[----:B--2---:R-:W-:Y:S01]  /*17d0*/  FMUL R25, R21, R10 ;  /* 0x0000000a15197220 */ /* 0x004fe20000400000 */
[----:B0-----:R-:W-:Y:S01]  /*17e0*/  IMAD.WIDE R10, R9, 0x4, R28 ;  /* 0x00000004090a7825 */ /* 0x001fe200078e021c */
[----:B------:R-:W-:Y:S01]  /*17f0*/  SEL R13, R13, RZ, P1 ;  /* 0x000000ff0d0d7207 */ /* 0x000fe20000800000 */
[----:B------:R-:W0:Y:S02]  /*1800*/  LDC.64 R28, c[0x0][0x230] ;  /* 0x00008c00ff1c7b82 */ /* 0x000e240000000a00 */
[----:B------:R-:W-:Y:S01]  /*1810*/  FADD R12, R12, -R45 ;  /* 0x8000002d0c0c7221 */ /* 0x000fe20000000000 */
[----:B------:R0:W2:Y:S05]  /*1820*/  @P2 LDG.E.EL.128 R40, desc[UR6][R10.64] ;  /* 0x000000060a282981 */ /* 0x0000aa000c2e1d00 */
[----:B------:R-:W1:Y:S08]  /*1830*/  LDC.64 R44, c[0x0][0x248] ;  /* 0x00009200ff2c7b82 */ /* 0x000e700000000a00 */
[----:B------:R-:W3:Y:S01]  /*1840*/  LDC.64 R48, c[0x0][0x250] ;  /* 0x00009400ff307b82 */ /* 0x000ee20000000a00 */
[----:B0-----:R-:W-:-:S05]  /*1850*/  IMAD.WIDE R10, R9, 0x4, R28 ;  /* 0x00000004090a7825 */ /* 0x001fca00078e021c */
[----:B------:R1:W4:Y:S02]  /*1860*/  @P2 LDG.E.EL.128 R36, desc[UR6][R10.64] ;  /* 0x000000060a242981 */ /* 0x000324000c2e1d00 */
[----:B-1----:R-:W-:-:S05]  /*1870*/  IMAD.WIDE R10, R9, 0x4, R44 ;  /* 0x00000004090a7825 */ /* 0x002fca00078e022c */
[----:B------:R-:W5:Y:S01]  /*1880*/  @P1 LDG.E.EL.128 R32, desc[UR6][R10.64+-0x100] ;  /* 0xffff00060a201981 */ /* 0x000f62000c2e1d00 */
[----:B------:R-:W-:Y:S01]  /*1890*/  FMUL R12, R25, R12 ;  /* 0x0000000c190c7220 */ /* 0x000fe20000400000 */
[----:B------:R-:W-:Y:S02]  /*18a0*/  FADD R13, R13, -R26 ;  /* 0x8000001a0d0d7221 */ /* 0x000fe40000000000 */
[----:B------:R-:W0:Y:S01]  /*18b0*/  LDC.64 R26, c[0x0][0x258] ;  /* 0x00009600ff1a7b82 */ /* 0x000e220000000a00 */
[----:B------:R-:W-:Y:S02]  /*18c0*/  CS2R R28, SRZ ;  /* 0x00000000001c7805 */ /* 0x000fe4000001ff00 */
[----:B------:R-:W-:Y:S02]  /*18d0*/  CS2R R30, SRZ ;  /* 0x00000000001e7805 */ /* 0x000fe4000001ff00 */
[----:B--2---:R-:W-:Y:S02]  /*18e0*/  SEL R41, R41, RZ, P2 ;  /* 0x000000ff29297207 */ /* 0x004fe40001000000 */
[----:B------:R-:W-:-:S02]  /*18f0*/  SEL R40, R40, RZ, P2 ;  /* 0x000000ff28287207 */ /* 0x000fc40001000000 */
[----:B----4-:R-:W-:-:S05]  /*1900*/  SEL R20, R37, RZ, P2 ;  /* 0x000000ff25147207 */ /* 0x010fca0001000000 */
[----:B------:R-:W-:Y:S01]  /*1910*/  FFMA R12, R41, R12, R20 ;  /* 0x0000000c290c7223 */ /* 0x000fe20000000014 */
[----:B------:R-:W-:Y:S02]  /*1920*/  SEL R21, R36, RZ, P2 ;  /* 0x000000ff24157207 */ /* 0x000fe40001000000 */
[----:B------:R-:W-:Y:S01]  /*1930*/  SEL R46, R46, RZ, P2 ;  /* 0x000000ff2e2e7207 */ /* 0x000fe20001000000 */
[----:B------:R-:W1:Y:S01]  /*1940*/  LDC.64 R36, c[0x0][0x218] ;  /* 0x00008600ff247b82 */ /* 0x000e620000000a00 */
[----:B-----5:R-:W-:Y:S01]  /*1950*/  SEL R20, R32, RZ, P1 ;  /* 0x000000ff20147207 */ /* 0x020fe20000800000 */
[----:B------:R-:W-:Y:S01]  /*1960*/  FFMA R17, R40, R17, R21 ;  /* 0x0000001128117223 */ /* 0x000fe20000000015 */
[----:B------:R-:W-:-:S05]  /*1970*/  SEL R33, R33, RZ, P1 ;  /* 0x000000ff21217207 */ /* 0x000fca0000800000 */
[----:B------:R-:W2:Y:S01]  /*1980*/  LDC.64 R40, c[0x0][0x230] ;  /* 0x00008c00ff287b82 */ /* 0x000ea20000000a00 */
[----:B------:R-:W-:-:S04]  /*1990*/  FADD R20, R20, 9.9999997473787516356e-06 ;  /* 0x3727c5ac14147421 */ /* 0x000fc80000000000 */
[----:B------:R-:W4:Y:S01]  /*19a0*/  MUFU.SQRT R21, R20 ;  /* 0x0000001400157308 */ /* 0x000f220000002000 */
[----:B------:R-:W-:-:S07]  /*19b0*/  FADD R10, R33, 9.9999997473787516356e-06 ;  /* 0x3727c5ac210a7421 */ /* 0x000fce0000000000 */
[----:B------:R-:W5:Y:S01]  /*19c0*/  MUFU.SQRT R25, R10 ;  /* 0x0000000a00197308 */ /* 0x000f620000002000 */
[C---:B----4-:R-:W-:Y:S02]  /*19d0*/  FSETP.GT.AND P3, PT, R21.reuse, 8.50705917302346158658e+37, PT ;  /* 0x7e8000001500780b */ /* 0x050fe40003f64000 */
[----:B------:R-:W-:Y:S02]  /*19e0*/  FSETP.GEU.AND P4, PT, R21, 1.175494350822287508e-38, PT ;  /* 0x008000001500780b */ /* 0x000fe40003f8e000 */
[----:B------:R-:W-:-:S09]  /*19f0*/  FSEL R24, R72, 1, P3 ;  /* 0x3f80000048187808 */ /* 0x000fd20001800000 */
[----:B------:R-:W-:Y:S01]  /*1a00*/  @P3 FMUL R21, R21, 0.25 ;  /* 0x3e80000015153820 */ /* 0x000fe20000400000 */
[----:B-----5:R-:W-:Y:S01]  /*1a10*/  FSETP.GT.AND P3, PT, R25, 8.50705917302346158658e+37, PT ;  /* 0x7e8000001900780b */ /* 0x020fe20003f64000 */
[----:B------:R-:W-:Y:S02]  /*1a20*/  @!P4 FMUL R24, R24, 16777216 ;  /* 0x4b8000001818c820 */ /* 0x000fe40000400000 */
[----:B------:R-:W-:Y:S01]  /*1a30*/  @!P4 FMUL R21, R21, 16777216 ;  /* 0x4b8000001515c820 */ /* 0x000fe20000400000 */
[----:B------:R-:W-:-:S05]  /*1a40*/  FSETP.GEU.AND P4, PT, R25, 1.175494350822287508e-38, PT ;  /* 0x008000001900780b */ /* 0x000fca0003f8e000 */
[----:B------:R-:W4:Y:S04]  /*1a50*/  MUFU.RCP R21, R21 ;  /* 0x0000001500157308 */ /* 0x000f280000001000 */
[----:B------:R-:W-:-:S04]  /*1a60*/  @P3 FMUL R25, R25, 0.25 ;  /* 0x3e80000019193820 */ /* 0x000fc80000400000 */
[----:B------:R-:W-:-:S06]  /*1a70*/  @!P4 FMUL R25, R25, 16777216 ;  /* 0x4b8000001919c820 */ /* 0x000fcc0000400000 */
[----:B------:R-:W5:Y:S01]  /*1a80*/  MUFU.RCP R25, R25 ;  /* 0x0000001900197308 */ /* 0x000f620000001000 */
[----:B----4-:R-:W-:Y:S01]  /*1a90*/  FMUL R11, R21, R24 ;  /* 0x00000018150b7220 */ /* 0x010fe20000400000 */
[----:B------:R-:W-:-:S03]  /*1aa0*/  FSEL R20, R72, 1, P3 ;  /* 0x3f80000048147808 */ /* 0x000fc60001800000 */
[----:B------:R-:W-:Y:S01]  /*1ab0*/  FMUL R16, R16, R11 ;  /* 0x0000000b10107220 */ /* 0x000fe20000400000 */
[----:B---3--:R-:W-:-:S04]  /*1ac0*/  IMAD.WIDE R10, R9, 0x4, R48 ;  /* 0x00000004090a7825 */ /* 0x008fc800078e0230 */
[----:B------:R-:W-:Y:S01]  /*1ad0*/  @!P4 FMUL R20, R20, 16777216 ;  /* 0x4b8000001414c820 */ /* 0x000fe20000400000 */
[----:B------:R0:W3:Y:S03]  /*1ae0*/  @P1 LDG.E.EL.128 R28, desc[UR6][R10.64+-0x100] ;  /* 0xffff00060a1c1981 */ /* 0x0000e6000c2e1d00 */
[----:B-----5:R-:W-:Y:S01]  /*1af0*/  FMUL R20, R25, R20 ;  /* 0x0000001419147220 */ /* 0x020fe20000400000 */
[----:B------:R-:W-:Y:S01]  /*1b00*/  CS2R R24, SRZ ;  /* 0x0000000000187805 */ /* 0x000fe2000001ff00 */
[----:B0-----:R-:W-:Y:S01]  /*1b10*/  IMAD.WIDE R10, R9, 0x4, R26 ;  /* 0x00000004090a7825 */ /* 0x001fe200078e021a */
[----:B------:R-:W-:-:S06]  /*1b20*/  CS2R R26, SRZ ;  /* 0x00000000001a7805 */ /* 0x000fcc000001ff00 */
[----:B------:R0:W4:Y:S01]  /*1b30*/  @P1 LDG.E.EL.128 R24, desc[UR6][R10.64+-0x100] ;  /* 0xffff00060a181981 */ /* 0x000122000c2e1d00 */
[----:B------:R-:W-:-:S04]  /*1b40*/  FSETP.GEU.AND P3, PT, R17, RZ, PT ;  /* 0x000000ff1100720b */ /* 0x000fc80003f6e000 */
[----:B0-----:R-:W-:Y:S01]  /*1b50*/  FSEL R10, R17, RZ, P3 ;  /* 0x000000ff110a7208 */ /* 0x001fe20001800000 */
[----:B------:R-:W-:Y:S01]  /*1b60*/  FMUL R13, R13, R20 ;  /* 0x000000140d0d7220 */ /* 0x000fe20000400000 */
[----:B------:R-:W-:-:S05]  /*1b70*/  SEL R17, R34, RZ, P1 ;  /* 0x000000ff22117207 */ /* 0x000fca0000800000 */
[----:B------:R-:W-:Y:S01]  /*1b80*/  FADD R17, R17, 9.9999997473787516356e-06 ;  /* 0x3727c5ac11117421 */ /* 0x000fe20000000000 */
[----:B------:R-:W-:Y:S02]  /*1b90*/  SEL R11, R50, RZ, P2 ;  /* 0x000000ff320b7207 */ /* 0x000fe40001000000 */
[----:B------:R-:W-:-:S03]  /*1ba0*/  SEL R42, R42, RZ, P2 ;  /* 0x000000ff2a2a7207 */ /* 0x000fc60001000000 */
[----:B------:R-:W-:Y:S01]  /*1bb0*/  FADD R11, R11, -R46 ;  /* 0x8000002e0b0b7221 */ /* 0x000fe20000000000 */
[----:B------:R-:W-:Y:S02]  /*1bc0*/  SEL R21, R38, RZ, P2 ;  /* 0x000000ff26157207 */ /* 0x000fe40001000000 */
[----:B------:R-:W-:Y:S02]  /*1bd0*/  SEL R14, R14, RZ, P1 ;  /* 0x000000ff0e0e7207 */ /* 0x000fe40000800000 */
[----:B------:R-:W-:Y:S02]  /*1be0*/  SEL R51, R51, RZ, P2 ;  /* 0x000000ff33337207 */ /* 0x000fe40001000000 */
[----:B------:R-:W-:Y:S02]  /*1bf0*/  SEL R43, R43, RZ, P2 ;  /* 0x000000ff2b2b7207 */ /* 0x000fe40001000000 */
[----:B------:R-:W-:Y:S02]  /*1c00*/  SEL R15, R15, RZ, P1 ;  /* 0x000000ff0f0f7207 */ /* 0x000fe40000800000 */
[----:B---3--:R-:W-:-:S02]  /*1c10*/  SEL R9, R28, RZ, P1 ;  /* 0x000000ff1c097207 */ /* 0x008fc40000800000 */
[----:B----4-:R-:W-:-:S05]  /*1c20*/  SEL R24, R24, RZ, P1 ;  /* 0x000000ff18187207 */ /* 0x010fca0000800000 */
[----:B------:R-:W-:-:S05]  /*1c30*/  FFMA R16, R9, R16, R24 ;  /* 0x0000001009107223 */ /* 0x000fca0000000018 */
[----:B------:R-:W-:-:S04]  /*1c40*/  FSETP.GEU.AND P3, PT, R16, RZ, PT ;  /* 0x000000ff1000720b */ /* 0x000fc80003f6e000 */
[----:B------:R-:W-:Y:S02]  /*1c50*/  @P0 FSEL R10, R16, RZ, P3 ;  /* 0x000000ff100a0208 */ /* 0x000fe40001800000 */
[----:B------:R-:W-:-:S04]  /*1c60*/  FSETP.GEU.AND P3, PT, R12, RZ, PT ;  /* 0x000000ff0c00720b */ /* 0x000fc80003f6e000 */
[----:B------:R-:W-:Y:S02]  /*1c70*/  FSEL R9, R12, RZ, P3 ;  /* 0x000000ff0c097208 */ /* 0x000fe40001800000 */
[----:B------:R-:W-:-:S05]  /*1c80*/  SEL R12, R22, RZ, P2 ;  /* 0x000000ff160c7207 */ /* 0x000fca0001000000 */
[----:B------:R-:W-:Y:S01]  /*1c90*/  FADD R12, R12, 9.9999997473787516356e-06 ;  /* 0x3727c5ac0c0c7421 */ /* 0x000fe20000000000 */
[----:B------:R-:W-:Y:S02]  /*1ca0*/  SEL R20, R29, RZ, P1 ;  /* 0x000000ff1d147207 */ /* 0x000fe40000800000 */
[----:B------:R-:W-:Y:S01]  /*1cb0*/  SEL R25, R25, RZ, P1 ;  /* 0x000000ff19197207 */ /* 0x000fe20000800000 */
[----:B------:R-:W0:Y:S04]  /*1cc0*/  MUFU.SQRT R16, R12 ;  /* 0x0000000c00107308 */ /* 0x000e280000002000 */
[----:B------:R-:W-:-:S05]  /*1cd0*/  FFMA R13, R20, R13, R25 ;  /* 0x0000000d140d7223 */ /* 0x000fca0000000019 */
[----:B------:R-:W-:-:S04]  /*1ce0*/  FSETP.GEU.AND P3, PT, R13, RZ, PT ;  /* 0x000000ff0d00720b */ /* 0x000fc80003f6e000 */
[----:B------:R-:W-:Y:S02]  /*1cf0*/  @P0 FSEL R9, R13, RZ, P3 ;  /* 0x000000ff0d090208 */ /* 0x000fe40001800000 */
[C---:B0-----:R-:W-:Y:S02]  /*1d00*/  FSETP.GT.AND P3, PT, R16.reuse, 8.50705917302346158658e+37, PT ;  /* 0x7e8000001000780b */ /* 0x041fe40003f64000 */
[----:B------:R-:W-:-:S11]  /*1d10*/  FSETP.GEU.AND P4, PT, R16, 1.175494350822287508e-38, PT ;  /* 0x008000001000780b */ /* 0x000fd60003f8e000 */
[----:B------:R-:W-:-:S04]  /*1d20*/  @P3 FMUL R16, R16, 0.25 ;  /* 0x3e80000010103820 */ /* 0x000fc80000400000 */
[----:B------:R-:W-:Y:S01]  /*1d30*/  @!P4 FMUL R16, R16, 16777216 ;  /* 0x4b8000001010c820 */ /* 0x000fe20000400000 */
[----:B------:R-:W-:-:S05]  /*1d40*/  FSEL R13, R72, 1, P3 ;  /* 0x3f800000480d7808 */ /* 0x000fca0001800000 */
[----:B------:R-:W0:Y:S01]  /*1d50*/  MUFU.RCP R16, R16 ;  /* 0x0000001000107308 */ /* 0x000e220000001000 */
[----:B------:R-:W-:-:S04]  /*1d60*/  @!P4 FMUL R13, R13, 16777216 ;  /* 0x4b8000000d0dc820 */ /* 0x000fc80000400000 */
[----:B0-----:R-:W-:-:S03]  /*1d70*/  FMUL R20, R16, R13 ;  /* 0x0000000d10147220 */ /* 0x001fc60000400000 */
[----:B------:R-:W0:Y:S01]  /*1d80*/  MUFU.SQRT R13, R17 ;  /* 0x00000011000d7308 */ /* 0x000e220000002000 */
[----:B------:R-:W-:Y:S01]  /*1d90*/  SEL R16, R23, RZ, P2 ;  /* 0x000000ff17107207 */ /* 0x000fe20001000000 */
[----:B------:R-:W-:-:S04]  /*1da0*/  FMUL R11, R20, R11 ;  /* 0x0000000b140b7220 */ /* 0x000fc80000400000 */
[----:B------:R-:W-:Y:S01]  /*1db0*/  FADD R16, R16, 9.9999997473787516356e-06 ;  /* 0x3727c5ac10107421 */ /* 0x000fe20000000000 */
[C---:B0-----:R-:W-:Y:S02]  /*1dc0*/  FSETP.GT.AND P3, PT, R13.reuse, 8.50705917302346158658e+37, PT ;  /* 0x7e8000000d00780b */ /* 0x041fe40003f64000 */
[----:B------:R-:W-:Y:S01]  /*1dd0*/  FSETP.GEU.AND P4, PT, R13, 1.175494350822287508e-38, PT ;  /* 0x008000000d00780b */ /* 0x000fe20003f8e000 */
[----:B------:R-:W-:Y:S02]  /*1de0*/  FFMA R11, R42, R11, R21 ;  /* 0x0000000b2a0b7223 */ /* 0x000fe40000000015 */
[----:B------:R-:W0:Y:S01]  /*1df0*/  MUFU.SQRT R21, R16 ;  /* 0x0000001000157308 */ /* 0x000e220000002000 */
[----:B------:R-:W-:-:S07]  /*1e00*/  SEL R22, R35, RZ, P1 ;  /* 0x000000ff23167207 */ /* 0x000fce0000800000 */
[----:B------:R-:W-:Y:S01]  /*1e10*/  @P3 FMUL R13, R13, 0.25 ;  /* 0x3e8000000d0d3820 */ /* 0x000fe20000400000 */
[----:B------:R-:W-:-:S03]  /*1e20*/  FSEL R12, R72, 1, P3 ;  /* 0x3f800000480c7808 */ /* 0x000fc60001800000 */
[----:B------:R-:W-:Y:S01]  /*1e30*/  @!P4 FMUL R13, R13, 16777216 ;  /* 0x4b8000000d0dc820 */ /* 0x000fe20000400000 */
[----:B------:R-:W-:Y:S01]  /*1e40*/  FADD R22, R22, 9.9999997473787516356e-06 ;  /* 0x3727c5ac16167421 */ /* 0x000fe20000000000 */
[----:B------:R-:W-:-:S03]  /*1e50*/  FSETP.GEU.AND P3, PT, R11, RZ, PT ;  /* 0x000000ff0b00720b */ /* 0x000fc60003f6e000 */
[----:B------:R-:W3:Y:S01]  /*1e60*/  MUFU.SQRT R17, R22 ;  /* 0x0000001600117308 */ /* 0x000ee20000002000 */
[----:B------:R-:W-:Y:S02]  /*1e70*/  FSEL R11, R11, RZ, P3 ;  /* 0x000000ff0b0b7208 */ /* 0x000fe40001800000 */
[----:B0-----:R-:W-:-:S05]  /*1e80*/  FSETP.GT.AND P3, PT, R21, 8.50705917302346158658e+37, PT ;  /* 0x7e8000001500780b */ /* 0x001fca0003f64000 */
[----:B------:R-:W0:Y:S01]  /*1e90*/  MUFU.RCP R13, R13 ;  /* 0x0000000d000d7308 */ /* 0x000e220000001000 */
[----:B------:R-:W-:Y:S01]  /*1ea0*/  @!P4 FMUL R12, R12, 16777216 ;  /* 0x4b8000000c0cc820 */ /* 0x000fe20000400000 */
[----:B------:R-:W-:Y:S02]  /*1eb0*/  FSETP.GEU.AND P4, PT, R21, 1.175494350822287508e-38, PT ;  /* 0x008000001500780b */ /* 0x000fe40003f8e000 */
[----:B------:R-:W-:Y:S02]  /*1ec0*/  SEL R23, R18, RZ, P1 ;  /* 0x000000ff12177207 */ /* 0x000fe40000800000 */
[----:B---3--:R-:W-:-:S03]  /*1ed0*/  FSETP.GT.AND P5, PT, R17, 8.50705917302346158658e+37, PT ;  /* 0x7e8000001100780b */ /* 0x008fc60003fa4000 */
[----:B------:R-:W-:Y:S01]  /*1ee0*/  FADD R14, R14, -R23 ;  /* 0x800000170e0e7221 */ /* 0x000fe20000000000 */
[----:B------:R-:W-:Y:S01]  /*1ef0*/  @P3 FMUL R21, R21, 0.25 ;  /* 0x3e80000015153820 */ /* 0x000fe20000400000 */
[----:B0-----:R-:W-:Y:S01]  /*1f00*/  FMUL R23, R13, R12 ;  /* 0x0000000c0d177220 */ /* 0x001fe20000400000 */
[----:B------:R-:W-:-:S03]  /*1f10*/  SEL R26, R26, RZ, P1 ;  /* 0x000000ff1a1a7207 */ /* 0x000fc60000800000 */
[----:B------:R-:W-:Y:S01]  /*1f20*/  @!P4 FMUL R21, R21, 16777216 ;  /* 0x4b8000001515c820 */ /* 0x000fe20000400000 */
[----:B------:R-:W-:Y:S01]  /*1f30*/  FMUL R12, R14, R23 ;  /* 0x000000170e0c7220 */ /* 0x000fe20000400000 */
[----:B------:R-:W-:Y:S02]  /*1f40*/  SEL R23, R30, RZ, P1 ;  /* 0x000000ff1e177207 */ /* 0x000fe40000800000 */
[C---:B------:R-:W-:Y:S02]  /*1f50*/  FSEL R20, R72.reuse, 1, P3 ;  /* 0x3f80000048147808 */ /* 0x040fe40001800000 */
[----:B------:R-:W0:Y:S01]  /*1f60*/  MUFU.RCP R21, R21 ;  /* 0x0000001500157308 */ /* 0x000e220000001000 */
[----:B------:R-:W-:Y:S01]  /*1f70*/  FFMA R12, R23, R12, R26 ;  /* 0x0000000c170c7223 */ /* 0x000fe2000000001a */
[C---:B------:R-:W-:Y:S01]  /*1f80*/  FSETP.GEU.AND P3, PT, R17.reuse, 1.175494350822287508e-38, PT ;  /* 0x008000001100780b */ /* 0x040fe20003f6e000 */
[----:B------:R-:W-:Y:S01]  /*1f90*/  @P5 FMUL R17, R17, 0.25 ;  /* 0x3e80000011115820 */ /* 0x000fe20000400000 */
[----:B------:R-:W-:-:S02]  /*1fa0*/  FSEL R16, R72, 1, P5 ;  /* 0x3f80000048107808 */ /* 0x000fc40002800000 */
[----:B------:R-:W-:Y:S01]  /*1fb0*/  FSETP.GEU.AND P5, PT, R12, RZ, PT ;  /* 0x000000ff0c00720b */ /* 0x000fe20003fae000 */
[----:B------:R-:W-:-:S03]  /*1fc0*/  @!P4 FMUL R20, R20, 16777216 ;  /* 0x4b8000001414c820 */ /* 0x000fc60000400000 */
[----:B------:R-:W-:Y:S02]  /*1fd0*/  @P0 FSEL R11, R12, RZ, P5 ;  /* 0x000000ff0c0b0208 */ /* 0x000fe40002800000 */
[----:B------:R-:W-:-:S05]  /*1fe0*/  SEL R12, R47, RZ, P2 ;  /* 0x000000ff2f0c7207 */ /* 0x000fca0001000000 */
[----:B------:R-:W-:Y:S01]  /*1ff0*/  FADD R51, R51, -R12 ;  /* 0x8000000c33337221 */ /* 0x000fe20000000000 */
[----:B0-----:R-:W-:Y:S01]  /*2000*/  FMUL R12, R21, R20 ;  /* 0x00000014150c7220 */ /* 0x001fe20000400000 */
[----:B------:R-:W-:Y:S01]  /*2010*/  @!P3 FMUL R17, R17, 16777216 ;  /* 0x4b8000001111b820 */ /* 0x000fe20000400000 */
[----:B------:R-:W-:Y:S02]  /*2020*/  SEL R14, R39, RZ, P2 ;  /* 0x000000ff270e7207 */ /* 0x000fe40001000000 */
[----:B------:R-:W-:-:S03]  /*2030*/  FMUL R12, R12, R51 ;  /* 0x000000330c0c7220 */ /* 0x000fc60000400000 */
[----:B------:R-:W0:Y:S01]  /*2040*/  MUFU.RCP R17, R17 ;  /* 0x0000001100117308 */ /* 0x000e220000001000 */
[----:B------:R-:W-:Y:S01]  /*2050*/  FFMA R12, R43, R12, R14 ;  /* 0x0000000c2b0c7223 */ /* 0x000fe2000000000e */
[----:B------:R-:W-:Y:S01]  /*2060*/  @!P3 FMUL R16, R16, 16777216 ;  /* 0x4b8000001010b820 */ /* 0x000fe20000400000 */
[----:B------:R-:W-:Y:S02]  /*2070*/  SEL R31, R31, RZ, P1 ;  /* 0x000000ff1f1f7207 */ /* 0x000fe40000800000 */
[----:B------:R-:W-:Y:S02]  /*2080*/  CS2R R34, SRZ ;  /* 0x0000000000227805 */ /* 0x000fe4000001ff00 */
[----:B------:R-:W-:Y:S02]  /*2090*/  CS2R R38, SRZ ;  /* 0x0000000000267805 */ /* 0x000fe4000001ff00 */
[C---:B------:R-:W-:Y:S01]  /*20a0*/  FSETP.GEU.AND P3, PT, R12.reuse, RZ, PT ;  /* 0x000000ff0c00720b */ /* 0x040fe20003f6e000 */
[----:B------:R-:W3:Y:S03]  /*20b0*/  LDC.64 R50, c[0x0][0x258] ;  /* 0x00009600ff327b82 */ /* 0x000ee60000000a00 */
[----:B------:R-:W-:-:S02]  /*20c0*/  FSEL R52, R12, RZ, P3 ;  /* 0x000000ff0c347208 */ /* 0x000fc40001800000 */
[----:B------:R-:W-:Y:S01]  /*20d0*/  SEL R12, R19, RZ, P1 ;  /* 0x000000ff130c7207 */ /* 0x000fe20000800000 */
[----:B0-----:R-:W-:-:S04]  /*20e0*/  FMUL R13, R17, R16 ;  /* 0x00000010110d7220 */ /* 0x001fc80000400000 */
[----:B------:R-:W-:Y:S01]  /*20f0*/  FADD R12, R15, -R12 ;  /* 0x8000000c0f0c7221 */ /* 0x000fe20000000000 */
[----:B------:R-:W-:-:S03]  /*2100*/  SEL R14, R27, RZ, P1 ;  /* 0x000000ff1b0e7207 */ /* 0x000fc60000800000 */
[----:B------:R-:W-:-:S04]  /*2110*/  FMUL R12, R12, R13 ;  /* 0x0000000d0c0c7220 */ /* 0x000fc80000400000 */
[----:B------:R-:W-:Y:S01]  /*2120*/  FFMA R12, R31, R12, R14 ;  /* 0x0000000c1f0c7223 */ /* 0x000fe2000000000e */
[----:B------:R-:W-:-:S04]  /*2130*/  LOP3.LUT R13, R56, 0x8, RZ, 0xfc, !PT ;  /* 0x00000008380d7812 */ /* 0x000fc800078efcff */
[----:B------:R-:W-:-:S04]  /*2140*/  FSETP.GEU.AND P3, PT, R12, RZ, PT ;  /* 0x000000ff0c00720b */ /* 0x000fc80003f6e000 */
[----:B------:R-:W-:Y:S02]  /*2150*/  @P0 FSEL R52, R12, RZ, P3 ;  /* 0x000000ff0c340208 */ /* 0x000fe40001800000 */
        /* <DEDUP_REMOVED lines=8> */
[----:B------:R-:W-:-:S04]  /*21e0*/  CS2R R18, SRZ ;  /* 0x0000000000127805 */ /* 0x000fc8000001ff00 */
[----:B------:R0:W4:Y:S01]  /*21f0*/  @P1 LDG.E.EL.128 R12, desc[UR6][R16.64] ;  /* 0x00000006100c1981 */ /* 0x000122000c2e1d00 */
[----:B------:R-:W-:Y:S01]  /*2200*/  IMAD.WIDE R20, R48, 0x4, R76 ;  /* 0x0000000430147825 */ /* 0x000fe200078e024c */
[----:B0-----:R-:W-:-:S06]  /*2210*/  CS2R R16, SRZ ;  /* 0x0000000000107805 */ /* 0x001fcc000001ff00 */
[----:B------:R0:W5:Y:S01]  /*2220*/  @P1 LDG.E.EL.128 R16, desc[UR6][R20.64+-0x100] ;  /* 0xffff000614101981 */ /* 0x000162000c2e1d00 */
[----:B------:R-:W-:Y:S02]  /*2230*/  CS2R R26, SRZ ;  /* 0x00000000001a7805 */ /* 0x000fe4000001ff00 */
[----:B0-----:R-:W-:Y:S02]  /*2240*/  CS2R R20, SRZ ;  /* 0x0000000000147805 */ /* 0x001fe4000001ff00 */
[----:B----4-:R-:W-:Y:S02]  /*2250*/  SEL R13, R13, RZ, P1 ;  /* 0x000000ff0d0d7207 */ /* 0x010fe40000800000 */
[----:B------:R-:W-:Y:S02]  /*2260*/  SEL R12, R12, RZ, P1 ;  /* 0x000000ff0c0c7207 */ /* 0x000fe40000800000 */
[----:B-----5:R-:W-:-:S05]  /*2270*/  SEL R22, R17, RZ, P1 ;  /* 0x000000ff11167207 */ /* 0x020fca0000800000 */
[----:B------:R-:W-:Y:S01]  /*2280*/  FADD R17, R13, -R22 ;  /* 0x800000160d117221 */ /* 0x000fe20000000000 */
[----:B------:R-:W-:Y:S02]  /*2290*/  SEL R13, R16, RZ, P1 ;  /* 0x000000ff100d7207 */ /* 0x000fe40000800000 */
[----:B------:R-:W-:-:S03]  /*22a0*/  CS2R R22, SRZ ;  /* 0x0000000000167805 */ /* 0x000fc6000001ff00 */
[----:B------:R-:W-:Y:S01]  /*22b0*/  FADD R16, R12, -R13 ;  /* 0x8000000d0c107221 */ /* 0x000fe20000000000 */
[----:B------:R-:W-:Y:S01]  /*22c0*/  IMAD.WIDE R12, R25, 0x4, R66 ;  /* 0x00000004190c7825 */ /* 0x000fe200078e0242 */
[----:B------:R-:W-:-:S04]  /*22d0*/  CS2R R24, SRZ ;  /* 0x0000000000187805 */ /* 0x000fc8000001ff00 */
[----:B------:R1:W4:Y:S02]  /*22e0*/  @P2 LDG.E.EL.128 R20, desc[UR6][R12.64] ;  /* 0x000000060c142981 */ /* 0x000324000c2e1d00 */
[C---:B-1----:R-:W-:Y:S02]  /*22f0*/  IMAD.WIDE R12, R48.reuse, 0x4, R36 ;  /* 0x00000004300c7825 */ /* 0x042fe400078e0224 */
[----:B------:R-:W0:Y:S03]  /*2300*/  LDC.64 R36, c[0x0][0x220] ;  /* 0x00008800ff247b82 */ /* 0x000e260000000a00 */
[----:B------:R0:W5:Y:S01]  /*2310*/  @P2 LDG.E.EL.128 R24, desc[UR6][R12.64] ;  /* 0x000000060c182981 */ /* 0x000162000c2e1d00 */
[----:B------:R-:W-:Y:S01]  /*2320*/  CS2R R30, SRZ ;  /* 0x00000000001e7805 */ /* 0x000fe2000001ff00 */
[----:B0-----:R-:W-:-:S03]  /*2330*/  IMAD.WIDE R12, R48, 0x4, R36 ;  /* 0x00000004300c7825 */ /* 0x001fc600078e0224 */
[----:B------:R-:W0:Y:S01]  /*2340*/  LDC.64 R36, c[0x0][0x228] ;  /* 0x00008a00ff247b82 */ /* 0x000e220000000a00 */
[----:B----4-:R-:W-:Y:S02]  /*2350*/  SEL R22, R22, RZ, P2 ;  /* 0x000000ff16167207 */ /* 0x010fe40001000000 */
[----:B-----5:R-:W-:-:S05]  /*2360*/  SEL R29, R26, RZ, P2 ;  /* 0x000000ff1a1d7207 */ /* 0x020fca0001000000 */
[----:B------:R-:W-:Y:S01]  /*2370*/  FADD R26, R22, -R29 ;  /* 0x8000001d161a7221 */ /* 0x000fe20000000000 */
[----:B------:R-:W-:-:S06]  /*2380*/  CS2R R28, SRZ ;  /* 0x00000000001c7805 */ /* 0x000fcc000001ff00 */
[----:B------:R-:W4:Y:S01]  /*2390*/  @P2 LDG.E.EL.128 R28, desc[UR6][R12.64] ;  /* 0x000000060c1c2981 */ /* 0x000f22000c2e1d00 */
[----:B------:R-:W-:Y:S02]  /*23a0*/  SEL R21, R21, RZ, P2 ;  /* 0x000000ff15157207 */ /* 0x000fe40001000000 */
[----:B------:R-:W-:Y:S02]  /*23b0*/  SEL R22, R25, RZ, P2 ;  /* 0x000000ff19167207 */ /* 0x000fe40001000000 */
[----:B------:R-:W-:Y:S02]  /*23c0*/  SEL R20, R20, RZ, P2 ;  /* 0x000000ff14147207 */ /* 0x000fe40001000000 */
[----:B------:R-:W-:Y:S01]  /*23d0*/  SEL R33, R24, RZ, P2 ;  /* 0x000000ff18217207 */ /* 0x000fe20001000000 */
[----:B------:R-:W-:-:S04]  /*23e0*/  FADD R21, R21, -R22 ;  /* 0x8000001615157221 */ /* 0x000fc80000000000 */
[----:B------:R-:W-:Y:S01]  /*23f0*/  FADD R22, R20, -R33 ;  /* 0x8000002114167221 */ /* 0x000fe20000000000 */
[----:B------:R-:W-:Y:S02]  /*2400*/  CS2R R42, SRZ ;  /* 0x00000000002a7805 */ /* 0x000fe4000001ff00 */
[----:B----4-:R-:W-:-:S05]  /*2410*/  SEL R28, R28, RZ, P2 ;  /* 0x000000ff1c1c7207 */ /* 0x010fca0001000000 */
[----:B------:R-:W-:-:S04]  /*2420*/  FADD R32, R28, 9.9999997473787516356e-06 ;  /* 0x3727c5ac1c207421 */ /* 0x000fc80000000000 */
[----:B------:R-:W1:Y:S01]  /*2430*/  MUFU.SQRT R28, R32 ;  /* 0x00000020001c7308 */ /* 0x000e620000002000 */
[----:B------:R-:W-:-:S05]  /*2440*/  SEL R13, R29, RZ, P2 ;  /* 0x000000ff1d0d7207 */ /* 0x000fca0001000000 */
[----:B------:R-:W-:Y:S01]  /*2450*/  FADD R13, R13, 9.9999997473787516356e-06 ;  /* 0x3727c5ac0d0d7421 */ /* 0x000fe20000000000 */
[----:B------:R-:W-:-:S03]  /*2460*/  SEL R20, R30, RZ, P2 ;  /* 0x000000ff1e147207 */ /* 0x000fc60001000000 */
[----:B------:R-:W4:Y:S01]  /*2470*/  MUFU.SQRT R24, R13 ;  /* 0x0000000d00187308 */ /* 0x000f220000002000 */
[----:B-1----:R-:W-:Y:S01]  /*2480*/  FSETP.GT.AND P4, PT, R28, 8.50705917302346158658e+37, PT ;  /* 0x7e8000001c00780b */ /* 0x002fe20003f84000 */
[----:B------:R-:W-:Y:S01]  /*2490*/  FADD R20, R20, 9.9999997473787516356e-06 ;  /* 0x3727c5ac14147421 */ /* 0x000fe20000000000 */
[----:B------:R-:W-:-:S05]  /*24a0*/  FSETP.GEU.AND P3, PT, R28, 1.175494350822287508e-38, PT ;  /* 0x008000001c00780b */ /* 0x000fca0003f6e000 */
[----:B------:R-:W1:Y:S01]  /*24b0*/  MUFU.SQRT R29, R20 ;  /* 0x00000014001d7308 */ /* 0x000e620000002000 */
[----:B------:R-:W-:-:S05]  /*24c0*/  FSEL R25, R72, 1, P4 ;  /* 0x3f80000048197808 */ /* 0x000fca0002000000 */
[----:B------:R-:W-:Y:S01]  /*24d0*/  @P4 FMUL R28, R28, 0.25 ;  /* 0x3e8000001c1c4820 */ /* 0x000fe20000400000 */
[----:B----4-:R-:W-:Y:S01]  /*24e0*/  FSETP.GT.AND P4, PT, R24, 8.50705917302346158658e+37, PT ;  /* 0x7e8000001800780b */ /* 0x010fe20003f84000 */
[----:B------:R-:W-:Y:S02]  /*24f0*/  @!P3 FMUL R25, R25, 16777216 ;  /* 0x4b8000001919b820 */ /* 0x000fe40000400000 */
[----:B------:R-:W-:Y:S01]  /*2500*/  @!P3 FMUL R28, R28, 16777216 ;  /* 0x4b8000001c1cb820 */ /* 0x000fe20000400000 */
[----:B------:R-:W-:Y:S02]  /*2510*/  FSETP.GEU.AND P5, PT, R24, 1.175494350822287508e-38, PT ;  /* 0x008000001800780b */ /* 0x000fe40003fae000 */
[----:B-1----:R-:W-:Y:S02]  /*2520*/  FSETP.GT.AND P3, PT, R29, 8.50705917302346158658e+37, PT ;  /* 0x7e8000001d00780b */ /* 0x002fe40003f64000 */
[----:B------:R-:W-:-:S05]  /*2530*/  FSEL R12, R72, 1, P4 ;  /* 0x3f800000480c7808 */ /* 0x000fca0002000000 */
[----:B------:R-:W-:Y:S01]  /*2540*/  @P4 FMUL R24, R24, 0.25 ;  /* 0x3e80000018184820 */ /* 0x000fe20000400000 */
[----:B------:R-:W-:-:S05]  /*2550*/  FSETP.GEU.AND P4, PT, R29, 1.175494350822287508e-38, PT ;  /* 0x008000001d00780b */ /* 0x000fca0003f8e000 */
[----:B------:R-:W-:Y:S01]  /*2560*/  @P3 FMUL R29, R29, 0.25 ;  /* 0x3e8000001d1d3820 */ /* 0x000fe20000400000 */
[----:B------:R-:W-:-:S07]  /*2570*/  @!P5 FMUL R24, R24, 16777216 ;  /* 0x4b8000001818d820 */ /* 0x000fce0000400000 */
[----:B------:R-:W-:Y:S01]  /*2580*/  @!P4 FMUL R29, R29, 16777216 ;  /* 0x4b8000001d1dc820 */ /* 0x000fe20000400000 */
[----:B------:R-:W1:Y:S01]  /*2590*/  MUFU.RCP R13, R24 ;  /* 0x00000018000d7308 */ /* 0x000e620000001000 */
[----:B------:R-:W-:-:S07]  /*25a0*/  FSEL R30, R72, 1, P3 ;  /* 0x3f800000481e7808 */ /* 0x000fce0001800000 */
[----:B------:R-:W4:Y:S01]  /*25b0*/  MUFU.RCP R29, R29 ;  /* 0x0000001d001d7308 */ /* 0x000f220000001000 */
[----:B------:R-:W-:Y:S01]  /*25c0*/  @!P5 FMUL R12, R12, 16777216 ;  /* 0x4b8000000c0cd820 */ /* 0x000fe20000400000 */
[----:B------:R-:W-:-:S03]  /*25d0*/  @!P4 FMUL R30, R30, 16777216 ;  /* 0x4b8000001e1ec820 */ /* 0x000fc60000400000 */
[----:B-1----:R-:W-:Y:S01]  /*25e0*/  FMUL R12, R13, R12 ;  /* 0x0000000c0d0c7220 */ /* 0x002fe20000400000 */
[----:B------:R-:W-:-:S03]  /*25f0*/  CS2R R32, SRZ ;  /* 0x0000000000207805 */ /* 0x000fc6000001ff00 */
[----:B------:R-:W-:Y:S01]  /*2600*/  FMUL R21, R12, R21 ;  /* 0x000000150c157220 */ /* 0x000fe20000400000 */
[----:B----4-:R-:W-:-:S04]  /*2610*/  FMUL R13, R29, R30 ;  /* 0x0000001e1d0d7220 */ /* 0x010fc80000400000 */
[----:B------:R-:W-:Y:S01]  /*2620*/  FMUL R20, R13, R26 ;  /* 0x0000001a0d147220 */ /* 0x000fe20000400000 */
[----:B0-----:R-:W-:Y:S01]  /*2630*/  IMAD.WIDE R12, R48, 0x4, R36 ;  /* 0x00000004300c7825 */ /* 0x001fe200078e0224 */
[----:B------:R-:W-:-:S04]  /*2640*/  CS2R R36, SRZ ;  /* 0x0000000000247805 */ /* 0x000fc8000001ff00 */
[----:B------:R2:W4:Y:S02]  /*2650*/  @P2 LDG.E.EL.128 R32, desc[UR6][R12.64] ;  /* 0x000000060c202981 */ /* 0x000524000c2e1d00 */
[----:B--2---:R-:W-:Y:S01]  /*2660*/  IMAD.WIDE R12, R48, 0x4, R40 ;  /* 0x00000004300c7825 */ /* 0x004fe200078e0228 */
[----:B------:R-:W-:-:S04]  /*2670*/  CS2R R40, SRZ ;  /* 0x0000000000287805 */ /* 0x000fc8000001ff00 */
[----:B------:R0:W2:Y:S02]  /*2680*/  @P2 LDG.E.EL.128 R36, desc[UR6][R12.64] ;  /* 0x000000060c242981 */ /* 0x0000a4000c2e1d00 */
[----:B0-----:R-:W-:-:S05]  /*2690*/  IMAD.WIDE R12, R48, 0x4, R44 ;  /* 0x00000004300c7825 */ /* 0x001fca00078e022c */
[----:B------:R-:W5:Y:S01]  /*26a0*/  @P1 LDG.E.EL.128 R40, desc[UR6][R12.64+-0x100] ;  /* 0xffff00060c281981 */ /* 0x000f62000c2e1d00 */
[----:B------:R-:W0:Y:S02]  /*26b0*/  MUFU.RCP R28, R28 ;  /* 0x0000001c001c7308 */ /* 0x000e240000001000 */
[----:B0-----:R-:W-:-:S04]  /*26c0*/  FMUL R25, R28, R25 ;  /* 0x000000191c197220 */ /* 0x001fc80000400000 */
[----:B------:R-:W-:Y:S01]  /*26d0*/  FMUL R22, R25, R22 ;  /* 0x0000001619167220 */ /* 0x000fe20000400000 */
[----:B------:R-:W-:Y:S02]  /*26e0*/  CS2R R44, SRZ ;  /* 0x00000000002c7805 */ /* 0x000fe4000001ff00 */
[----:B------:R-:W-:Y:S02]  /*26f0*/  CS2R R46, SRZ ;  /* 0x00000000002e7805 */ /* 0x000fe4000001ff00 */
[----:B----4-:R-:W-:Y:S02]  /*2700*/  SEL R24, R33, RZ, P2 ;  /* 0x000000ff21187207 */ /* 0x010fe40001000000 */
[----:B------:R-:W-:Y:S02]  /*2710*/  SEL R25, R34, RZ, P2 ;  /* 0x000000ff22197207 */ /* 0x000fe40001000000 */
[----:B--2---:R-:W-:Y:S02]  /*2720*/  SEL R37, R37, RZ, P2 ;  /* 0x000000ff25257207 */ /* 0x004fe40001000000 */
[----:B------:R-:W-:-:S03]  /*2730*/  SEL R38, R38, RZ, P2 ;  /* 0x000000ff26267207 */ /* 0x000fc60001000000 */
[----:B------:R-:W-:Y:S01]  /*2740*/  FFMA R21, R24, R21, R37 ;  /* 0x0000001518157223 */ /* 0x000fe20000000025 */
[----:B------:R-:W-:Y:S01]  /*2750*/  SEL R36, R36, RZ, P2 ;  /* 0x000000ff24247207 */ /* 0x000fe20001000000 */
[----:B------:R-:W-:Y:S01]  /*2760*/  FFMA R20, R25, R20, R38 ;  /* 0x0000001419147223 */ /* 0x000fe20000000026 */
[----:B------:R-:W-:Y:S02]  /*2770*/  SEL R25, R32, RZ, P2 ;  /* 0x000000ff20197207 */ /* 0x000fe40001000000 */
[----:B------:R-:W0:Y:S01]  /*2780*/  LDC.64 R32, c[0x0][0x250] ;  /* 0x00009400ff207b82 */ /* 0x000e220000000a00 */
[----:B-----5:R-:W-:Y:S02]  /*2790*/  SEL R24, R40, RZ, P1 ;  /* 0x000000ff28187207 */ /* 0x020fe40000800000 */
[----:B------:R-:W-:Y:S01]  /*27a0*/  FFMA R22, R25, R22, R36 ;  /* 0x0000001619167223 */ /* 0x000fe20000000024 */
[----:B------:R-:W-:-:S04]  /*27b0*/  SEL R41, R41, RZ, P1 ;  /* 0x000000ff29297207 */ /* 0x000fc80000800000 */
[----:B------:R-:W1:Y:S01]  /*27c0*/  LDC.64 R36, c[0x0][0x228] ;  /* 0x00008a00ff247b82 */ /* 0x000e620000000a00 */
[----:B------:R-:W-:-:S04]  /*27d0*/  FADD R24, R24, 9.9999997473787516356e-06 ;  /* 0x3727c5ac18187421 */ /* 0x000fc80000000000 */
[----:B------:R-:W2:Y:S01]  /*27e0*/  MUFU.SQRT R25, R24 ;  /* 0x0000001800197308 */ /* 0x000ea20000002000 */
[----:B------:R-:W-:Y:S01]  /*27f0*/  FADD R12, R41, 9.9999997473787516356e-06 ;  /* 0x3727c5ac290c7421 */ /* 0x000fe20000000000 */
[----:B------:R-:W-:Y:S01]  /*2800*/  SEL R14, R14, RZ, P1 ;  /* 0x000000ff0e0e7207 */ /* 0x000fe20000800000 */
[----:B------:R-:W4:Y:S05]  /*2810*/  LDC.64 R40, c[0x0][0x230] ;  /* 0x00008c00ff287b82 */ /* 0x000f2a0000000a00 */
[----:B------:R-:W5:Y:S01]  /*2820*/  MUFU.SQRT R26, R12 ;  /* 0x0000000c001a7308 */ /* 0x000f620000002000 */
[C---:B--2---:R-:W-:Y:S02]  /*2830*/  FSETP.GT.AND P3, PT, R25.reuse, 8.50705917302346158658e+37, PT ;  /* 0x7e8000001900780b */ /* 0x044fe40003f64000 */
[----:B------:R-:W-:-:S02]  /*2840*/  FSETP.GEU.AND P4, PT, R25, 1.175494350822287508e-38, PT ;  /* 0x008000001900780b */ /* 0x000fc40003f8e000 */
[----:B------:R-:W-:-:S09]  /*2850*/  FSEL R28, R72, 1, P3 ;  /* 0x3f800000481c7808 */ /* 0x000fd20001800000 */
[----:B------:R-:W-:Y:S01]  /*2860*/  @P3 FMUL R25, R25, 0.25 ;  /* 0x3e80000019193820 */ /* 0x000fe20000400000 */
[----:B-----5:R-:W-:Y:S01]  /*2870*/  FSETP.GT.AND P3, PT, R26, 8.50705917302346158658e+37, PT ;  /* 0x7e8000001a00780b */ /* 0x020fe20003f64000 */
[----:B------:R-:W-:Y:S02]  /*2880*/  @!P4 FMUL R28, R28, 16777216 ;  /* 0x4b8000001c1cc820 */ /* 0x000fe40000400000 */
[----:B------:R-:W-:Y:S01]  /*2890*/  @!P4 FMUL R25, R25, 16777216 ;  /* 0x4b8000001919c820 */ /* 0x000fe20000400000 */
[----:B------:R-:W-:-:S05]  /*28a0*/  FSETP.GEU.AND P4, PT, R26, 1.175494350822287508e-38, PT ;  /* 0x008000001a00780b */ /* 0x000fca0003f8e000 */
[----:B------:R-:W2:Y:S04]  /*28b0*/  MUFU.RCP R25, R25 ;  /* 0x0000001900197308 */ /* 0x000ea80000001000 */
[----:B------:R-:W-:-:S04]  /*28c0*/  @P3 FMUL R26, R26, 0.25 ;  /* 0x3e8000001a1a3820 */ /* 0x000fc80000400000 */
[----:B------:R-:W-:-:S06]  /*28d0*/  @!P4 FMUL R26, R26, 16777216 ;  /* 0x4b8000001a1ac820 */ /* 0x000fcc0000400000 */
[----:B------:R-:W5:Y:S01]  /*28e0*/  MUFU.RCP R26, R26 ;  /* 0x0000001a001a7308 */ /* 0x000f620000001000 */
[----:B--2---:R-:W-:-:S04]  /*28f0*/  FMUL R13, R25, R28 ;  /* 0x0000001c190d7220 */ /* 0x004fc80000400000 */
[----:B------:R-:W-:Y:S01]  /*2900*/  FMUL R16, R16, R13 ;  /* 0x0000000d10107220 */ /* 0x000fe20000400000 */
[----:B------:R-:W-:-:S05]  /*2910*/  FSEL R13, R72, 1, P3 ;  /* 0x3f800000480d7808 */ /* 0x000fca0001800000 */
[----:B------:R-:W-:-:S04]  /*2920*/  @!P4 FMUL R13, R13, 16777216 ;  /* 0x4b8000000d0dc820 */ /* 0x000fc80000400000 */
[----:B-----5:R-:W-:Y:S01]  /*2930*/  FMUL R24, R26, R13 ;  /* 0x0000000d1a187220 */ /* 0x020fe20000400000 */
[----:B0-----:R-:W-:Y:S01]  /*2940*/  IMAD.WIDE R12, R48, 0x4, R32 ;  /* 0x00000004300c7825 */ /* 0x001fe200078e0220 */
[----:B------:R-:W-:Y:S01]  /*2950*/  FSETP.GEU.AND P3, PT, R22, RZ, PT ;  /* 0x000000ff1600720b */ /* 0x000fe20003f6e000 */
[----:B------:R-:W0:Y:S03]  /*2960*/  LDC.64 R32, c[0x0][0x218] ;  /* 0x00008600ff207b82 */ /* 0x000e260000000a00 */
[----:B------:R3:W2:Y:S02]  /*2970*/  @P1 LDG.E.EL.128 R44, desc[UR6][R12.64+-0x100] ;  /* 0xffff00060c2c1981 */ /* 0x0006a4000c2e1d00 */
[----:B---3--:R-:W-:Y:S01]  /*2980*/  IMAD.WIDE R12, R48, 0x4, R50 ;  /* 0x00000004300c7825 */ /* 0x008fe200078e0232 */
[----:B------:R-:W-:Y:S02]  /*2990*/  CS2R R48, SRZ ;  /* 0x0000000000307805 */ /* 0x000fe4000001ff00 */
[----:B------:R-:W-:-:S06]  /*29a0*/  CS2R R50, SRZ ;  /* 0x0000000000327805 */ /* 0x000fcc000001ff00 */
[----:B------:R3:W5:Y:S01]  /*29b0*/  @P1 LDG.E.EL.128 R48, desc[UR6][R12.64+-0x100] ;  /* 0xffff00060c301981 */ /* 0x000762000c2e1d00 */
[----:B------:R-:W-:Y:S01]  /*29c0*/  FMUL R17, R17, R24 ;  /* 0x0000001811117220 */ /* 0x000fe20000400000 */
[----:B---3--:R-:W-:Y:S02]  /*29d0*/  SEL R12, R42, RZ, P1 ;  /* 0x000000ff2a0c7207 */ /* 0x008fe40000800000 */
[----:B------:R-:W-:-:S03]  /*29e0*/  SEL R13, R18, RZ, P1 ;  /* 0x000000ff120d7207 */ /* 0x000fc60000800000 */
[----:B------:R-:W-:Y:S01]  /*29f0*/  FADD R12, R12, 9.9999997473787516356e-06 ;  /* 0x3727c5ac0c0c7421 */ /* 0x000fe20000000000 */
[----:B------:R-:W-:Y:S02]  /*2a00*/  SEL R23, R23, RZ, P2 ;  /* 0x000000ff17177207 */ /* 0x000fe40001000000 */
[----:B------:R-:W-:Y:S02]  /*2a10*/  SEL R18, R27, RZ, P2 ;  /* 0x000000ff1b127207 */ /* 0x000fe40001000000 */
[----:B------:R-:W-:-:S03]  /*2a20*/  SEL R35, R35, RZ, P2 ;  /* 0x000000ff23237207 */ /* 0x000fc60001000000 */
[----:B------:R-:W-:Y:S01]  /*2a30*/  FADD R23, R23, -R18 ;  /* 0x8000001217177221 */ /* 0x000fe20000000000 */
[----:B------:R-:W-:Y:S02]  /*2a40*/  SEL R18, R39, RZ, P2 ;  /* 0x000000ff27127207 */ /* 0x000fe40001000000 */
[----:B------:R-:W-:Y:S02]  /*2a50*/  SEL R15, R15, RZ, P1 ;  /* 0x000000ff0f0f7207 */ /* 0x000fe40000800000 */
[----:B------:R-:W-:Y:S02]  /*2a60*/  CS2R R26, SRZ ;  /* 0x00000000001a7805 */ /* 0x000fe4000001ff00 */
[----:B--2---:R-:W-:Y:S02]  /*2a70*/  SEL R25, R44, RZ, P1 ;  /* 0x000000ff2c197207 */ /* 0x004fe40000800000 */
[----:B------:R-:W-:Y:S02]  /*2a80*/  SEL R24, R45, RZ, P1 ;  /* 0x000000ff2d187207 */ /* 0x000fe40000800000 */
[----:B------:R-:W-:-:S02]  /*2a90*/  FSEL R45, R22, RZ, P3 ;  /* 0x000000ff162d7208 */ /* 0x000fc40001800000 */
[----:B-----5:R-:W-:-:S05]  /*2aa0*/  SEL R48, R48, RZ, P1 ;  /* 0x000000ff30307207 */ /* 0x020fca0000800000 */
[----:B------:R-:W-:-:S05]  /*2ab0*/  FFMA R16, R25, R16, R48 ;  /* 0x0000001019107223 */ /* 0x000fca0000000030 */
[C---:B------:R-:W-:Y:S02]  /*2ac0*/  FSETP.GEU.AND P3, PT, R16.reuse, RZ, PT ;  /* 0x000000ff1000720b */ /* 0x040fe40003f6e000 */
[----:B------:R-:W-:Y:S02]  /*2ad0*/  SEL R49, R49, RZ, P1 ;  /* 0x000000ff31317207 */ /* 0x000fe40000800000 */
[----:B------:R-:W-:Y:S01]  /*2ae0*/  @P0 FSEL R45, R16, RZ, P3 ;  /* 0x000000ff102d0208 */ /* 0x000fe20001800000 */
[----:B------:R-:W-:Y:S02]  /*2af0*/  FADD R16, R14, -R13 ;  /* 0x8000000d0e107221 */ /* 0x000fe40000000000 */
[----:B------:R-:W2:Y:S01]  /*2b00*/  MUFU.SQRT R13, R12 ;  /* 0x0000000c000d7308 */ /* 0x000ea20000002000 */
[----:B------:R-:W-:Y:S01]  /*2b10*/  FFMA R17, R24, R17, R49 ;  /* 0x0000001118117223 */ /* 0x000fe20000000031 */
[----:B------:R-:W-:-:S04]  /*2b20*/  FSETP.GEU.AND P3, PT, R21, RZ, PT ;  /* 0x000000ff1500720b */ /* 0x000fc80003f6e000 */
[----:B------:R-:W-:Y:S02]  /*2b30*/  FSEL R44, R21, RZ, P3 ;  /* 0x000000ff152c7208 */ /* 0x000fe40001800000 */
[----:B------:R-:W-:-:S04]  /*2b40*/  FSETP.GEU.AND P3, PT, R17, RZ, PT ;  /* 0x000000ff1100720b */ /* 0x000fc80003f6e000 */
[----:B------:R-:W-:Y:S02]  /*2b50*/  @P0 FSEL R44, R17, RZ, P3 ;  /* 0x000000ff112c0208 */ /* 0x000fe40001800000 */
[C---:B--2---:R-:W-:Y:S02]  /*2b60*/  FSETP.GT.AND P3, PT, R13.reuse, 8.50705917302346158658e+37, PT ;  /* 0x7e8000000d00780b */ /* 0x044fe40003f64000 */
[----:B------:R-:W-:-:S11]  /*2b70*/  FSETP.GEU.AND P4, PT, R13, 1.175494350822287508e-38, PT ;  /* 0x008000000d00780b */ /* 0x000fd60003f8e000 */
[----:B------:R-:W-:-:S04]  /*2b80*/  @P3 FMUL R13, R13, 0.25 ;  /* 0x3e8000000d0d3820 */ /* 0x000fc80000400000 */
[----:B------:R-:W-:-:S06]  /*2b90*/  @!P4 FMUL R13, R13, 16777216 ;  /* 0x4b8000000d0dc820 */ /* 0x000fcc0000400000 */
[----:B------:R-:W2:Y:S01]  /*2ba0*/  MUFU.RCP R13, R13 ;  /* 0x0000000d000d7308 */ /* 0x000ea20000001000 */
[----:B------:R-:W-:-:S05]  /*2bb0*/  FSEL R14, R72, 1, P3 ;  /* 0x3f800000480e7808 */ /* 0x000fca0001800000 */
[----:B------:R-:W-:Y:S01]  /*2bc0*/  @!P4 FMUL R14, R14, 16777216 ;  /* 0x4b8000000e0ec820 */ /* 0x000fe20000400000 */
[----:B------:R-:W-:-:S03]  /*2bd0*/  SEL R50, R50, RZ, P1 ;  /* 0x000000ff32327207 */ /* 0x000fc60000800000 */
[----:B--2---:R-:W-:-:S04]  /*2be0*/  FMUL R17, R13, R14 ;  /* 0x0000000e0d117220 */ /* 0x004fc80000400000 */
[----:B------:R-:W-:Y:S01]  /*2bf0*/  FMUL R12, R16, R17 ;  /* 0x00000011100c7220 */ /* 0x000fe20000400000 */
[----:B------:R-:W-:Y:S02]  /*2c00*/  SEL R17, R46, RZ, P1 ;  /* 0x000000ff2e117207 */ /* 0x000fe40000800000 */
[----:B------:R-:W-:-:S03]  /*2c10*/  FSETP.GEU.AND P3, PT, R20, RZ, PT ;  /* 0x000000ff1400720b */ /* 0x000fc60003f6e000 */
[----:B------:R-:W-:Y:S01]  /*2c20*/  FFMA R12, R17, R12, R50 ;  /* 0x0000000c110c7223 */ /* 0x000fe20000000032 */
[----:B------:R-:W-:-:S04]  /*2c30*/  FSEL R42, R20, RZ, P3 ;  /* 0x000000ff142a7208 */ /* 0x000fc80001800000 */
[----:B------:R-:W-:-:S04]  /*2c40*/  FSETP.GEU.AND P3, PT, R12, RZ, PT ;  /* 0x000000ff0c00720b */ /* 0x000fc80003f6e000 */
[----:B------:R-:W-:Y:S02]  /*2c50*/  @P0 FSEL R42, R12, RZ, P3 ;  /* 0x000000ff0c2a0208 */ /* 0x000fe40001800000 */
[----:B------:R-:W-:-:S05]  /*2c60*/  SEL R12, R31, RZ, P2 ;  /* 0x000000ff1f0c7207 */ /* 0x000fca0001000000 */
[----:B------:R-:W-:-:S04]  /*2c70*/  FADD R12, R12, 9.9999997473787516356e-06 ;  /* 0x3727c5ac0c0c7421 */ /* 0x000fc80000000000 */
[----:B------:R-:W2:Y:S01]  /*2c80*/  MUFU.SQRT R14, R12 ;  /* 0x0000000c000e7308 */ /* 0x000ea20000002000 */
[----:B------:R-:W-:-:S05]  /*2c90*/  SEL R16, R43, RZ, P1 ;  /* 0x000000ff2b107207 */ /* 0x000fca0000800000 */
[----:B------:R-:W-:Y:S01]  /*2ca0*/  FADD R16, R16, 9.9999997473787516356e-06 ;  /* 0x3727c5ac10107421 */ /* 0x000fe20000000000 */
[C---:B--2---:R-:W-:Y:S02]  /*2cb0*/  FSETP.GT.AND P4, PT, R14.reuse, 8.50705917302346158658e+37, PT ;  /* 0x7e8000000e00780b */ /* 0x044fe40003f84000 */
[----:B------:R-:W-:Y:S01]  /*2cc0*/  FSETP.GEU.AND P3, PT, R14, 1.175494350822287508e-38, PT ;  /* 0x008000000e00780b */ /* 0x000fe20003f6e000 */
[----:B------:R-:W2:Y:S01]  /*2cd0*/  MUFU.SQRT R13, R16 ;  /* 0x00000010000d7308 */ /* 0x000ea20000002000 */
[----:B------:R-:W-:-:S09]  /*2ce0*/  FSEL R17, R72, 1, P4 ;  /* 0x3f80000048117808 */ /* 0x000fd20002000000 */
[----:B------:R-:W-:-:S04]  /*2cf0*/  @P4 FMUL R14, R14, 0.25 ;  /* 0x3e8000000e0e4820 */ /* 0x000fc80000400000 */
[----:B------:R-:W-:Y:S01]  /*2d00*/  @!P3 FMUL R14, R14, 16777216 ;  /* 0x4b8000000e0eb820 */ /* 0x000fe20000400000 */
[----:B--2---:R-:W-:-:S05]  /*2d10*/  FSETP.GT.AND P4, PT, R13, 8.50705917302346158658e+37, PT ;  /* 0x7e8000000d00780b */ /* 0x004fca0003f84000 */
[----:B------:R-:W2:Y:S01]  /*2d20*/  MUFU.RCP R14, R14 ;  /* 0x0000000e000e7308 */ /* 0x000ea20000001000 */
[----:B------:R-:W-:Y:S01]  /*2d30*/  FSETP.GEU.AND P5, PT, R13, 1.175494350822287508e-38, PT ;  /* 0x008000000d00780b */ /* 0x000fe20003fae000 */
[----:B------:R-:W-:-:S06]  /*2d40*/  @!P3 FMUL R17, R17, 16777216 ;  /* 0x4b8000001111b820 */ /* 0x000fcc0000400000 */
[----:B------:R-:W-:Y:S01]  /*2d50*/  @P4 FMUL R13, R13, 0.25 ;  /* 0x3e8000000d0d4820 */ /* 0x000fe20000400000 */
[----:B--2---:R-:W-:-:S05]  /*2d60*/  FMUL R16, R14, R17 ;  /* 0x000000110e107220 */ /* 0x004fca0000400000 */
[----:B------:R-:W-:Y:S01]  /*2d70*/  @!P5 FMUL R13, R13, 16777216 ;  /* 0x4b8000000d0dd820 */ /* 0x000fe20000400000 */
[----:B------:R-:W-:-:S05]  /*2d80*/  FMUL R16, R16, R23 ;  /* 0x0000001710107220 */ /* 0x000fca0000400000 */
[----:B------:R-:W2:Y:S01]  /*2d90*/  MUFU.RCP R13, R13 ;  /* 0x0000000d000d7308 */ /* 0x000ea20000001000 */
[----:B------:R-:W-:Y:S01]  /*2da0*/  FFMA R16, R35, R16, R18 ;  /* 0x0000001023107223 */ /* 0x000fe20000000012 */
[----:B------:R-:W-:-:S04]  /*2db0*/  FSEL R12, R72, 1, P4 ;  /* 0x3f800000480c7808 */ /* 0x000fc80002000000 */
[----:B------:R-:W-:Y:S01]  /*2dc0*/  FSETP.GEU.AND P3, PT, R16, RZ, PT ;  /* 0x000000ff1000720b */ /* 0x000fe20003f6e000 */
[----:B------:R-:W-:-:S03]  /*2dd0*/  @!P5 FMUL R12, R12, 16777216 ;  /* 0x4b8000000c0cd820 */ /* 0x000fc60000400000 */
[----:B------:R-:W-:Y:S02]  /*2de0*/  FSEL R43, R16, RZ, P3 ;  /* 0x000000ff102b7208 */ /* 0x000fe40001800000 */
[----:B------:R-:W-:Y:S01]  /*2df0*/  SEL R16, R19, RZ, P1 ;  /* 0x000000ff13107207 */ /* 0x000fe20000800000 */
[----:B--2---:R-:W-:-:S04]  /*2e00*/  FMUL R12, R13, R12 ;  /* 0x0000000c0d0c7220 */ /* 0x004fc80000400000 */
[----:B------:R-:W-:Y:S01]  /*2e10*/  FADD R15, R15, -R16 ;  /* 0x800000100f0f7221 */ /* 0x000fe20000000000 */
[----:B------:R-:W-:Y:S02]  /*2e20*/  SEL R47, R47, RZ, P1 ;  /* 0x000000ff2f2f7207 */ /* 0x000fe40000800000 */
[----:B------:R-:W-:Y:S01]  /*2e30*/  SEL R14, R51, RZ, P1 ;  /* 0x000000ff330e7207 */ /* 0x000fe20000800000 */
[----:B------:R-:W-:-:S04]  /*2e40*/  FMUL R12, R15, R12 ;  /* 0x0000000c0f0c7220 */ /* 0x000fc80000400000 */
[----:B------:R-:W-:Y:S01]  /*2e50*/  FFMA R12, R47, R12, R14 ;  /* 0x0000000c2f0c7223 */ /* 0x000fe2000000000e */
[----:B------:R-:W-:-:S04]  /*2e60*/  LOP3.LUT R47, R56, 0xc, RZ, 0xfc, !PT ;  /* 0x0000000c382f7812 */ /* 0x000fc800078efcff */
[----:B------:R-:W-:-:S04]  /*2e70*/  FSETP.GEU.AND P3, PT, R12, RZ, PT ;  /* 0x000000ff0c00720b */ /* 0x000fc80003f6e000 */
[----:B------:R-:W-:Y:S02]  /*2e80*/  @P0 FSEL R43, R12, RZ, P3 ;  /* 0x000000ff0c2b0208 */ /* 0x000fe40001800000 */
[----:B------:R-:W-:-:S04]  /*2e90*/  LEA.HI R12, R58, R47, RZ, 0x7 ;  /* 0x0000002f3a0c7211 */ /* 0x000fc800078f38ff */
[----:B------:R-:W-:-:S05]  /*2ea0*/  LOP3.LUT R12, R12, 0xffffff80, RZ, 0xc0, !PT ;  /* 0xffffff800c0c7812 */ /* 0x000fca00078ec0ff */
[----:B------:R-:W-:Y:S01]  /*2eb0*/  IMAD.IADD R47, R47, 0x1, -R12 ;  /* 0x000000012f2f7824 */ /* 0x000fe200078e0a0c */
[----:B------:R-:W-:-:S03]  /*2ec0*/  CS2R R16, SRZ ;  /* 0x0000000000107805 */ /* 0x000fc6000001ff00 */
[C---:B0-----:R-:W-:Y:S02]  /*2ed0*/  IMAD.WIDE R28, R47.reuse, 0x4, R32 ;  /* 0x000000042f1c7825 */ /* 0x041fe400078e0220 */
[----:B------:R-:W0:Y:S01]  /*2ee0*/  LDC.64 R32, c[0x0][0x220] ;  /* 0x00008800ff207b82 */ /* 0x000e220000000a00 */
[----:B------:R-:W-:Y:S01]  /*2ef0*/  CS2R R18, SRZ ;  /* 0x0000000000127805 */ /* 0x000fe2000001ff00 */
[----:B------:R-:W-:Y:S01]  /*2f00*/  IMAD.WIDE R20, R47, 0x4, R76 ;  /* 0x000000042f147825 */ /* 0x000fe200078e024c */
[----:B------:R-:W-:-:S03]  /*2f10*/  CS2R R22, SRZ ;  /* 0x0000000000167805 */ /* 0x000fc6000001ff00 */
[----:B------:R-:W-:Y:S01]  /*2f20*/  IMAD.IADD R5, R47, 0x1, R5 ;  /* 0x000000012f057824 */ /* 0x000fe200078e0205 */
[----:B------:R2:W3:Y:S03]  /*2f30*/  @P1 LDG.E.EL.128 R16, desc[UR6][R20.64+-0x100] ;  /* 0xffff000614101981 */ /* 0x0004e6000c2e1d00 */
[----:B------:R-:W-:Y:S01]  /*2f40*/  IMAD.WIDE R24, R5, 0x4, R66 ;  /* 0x0000000405187825 */ /* 0x000fe200078e0242 */
[----:B--2---:R-:W-:-:S06]  /*2f50*/  CS2R R20, SRZ ;  /* 0x0000000000147805 */ /* 0x004fcc000001ff00 */
[----:B------:R2:W5:Y:S01]  /*2f60*/  @P2 LDG.E.EL.128 R20, desc[UR6][R24.64] ;  /* 0x0000000618142981 */ /* 0x000562000c2e1d00 */
[----:B------:R-:W-:Y:S01]  /*2f70*/  CS2R R30, SRZ ;  /* 0x00000000001e7805 */ /* 0x000fe2000001ff00 */
[----:B0-----:R-:W-:Y:S01]  /*2f80*/  IMAD.WIDE R32, R47, 0x4, R32 ;  /* 0x000000042f207825 */ /* 0x001fe200078e0220 */
[----:B--2---:R-:W-:-:S03]  /*2f90*/  CS2R R24, SRZ ;  /* 0x0000000000187805 */ /* 0x004fc6000001ff00 */
[----:B------:R-:W-:-:S03]  /*2fa0*/  VIADD R5, R5, 0xffffffc0 ;  /* 0xffffffc005057836 */ /* 0x000fc60000000000 */
[----:B------:R0:W2:Y:S01]  /*2fb0*/  @P2 LDG.E.EL.128 R24, desc[UR6][R28.64] ;  /* 0x000000061c182981 */ /* 0x0000a2000c2e1d00 */
[----:B------:R-:W-:Y:S02]  /*2fc0*/  CS2R R12, SRZ ;  /* 0x00000000000c7805 */ /* 0x000fe4000001ff00 */
[----:B------:R-:W-:Y:S01]  /*2fd0*/  CS2R R14, SRZ ;  /* 0x00000000000e7805 */ /* 0x000fe2000001ff00 */
[----:B------:R-:W-:-:S05]  /*2fe0*/  IMAD.WIDE R68, R5, 0x4, R68 ;  /* 0x0000000405447825 */ /* 0x000fca00078e0244 */
[----:B------:R4:W3:Y:S01]  /*2ff0*/  @P1 LDG.E.EL.128 R12, desc[UR6][R68.64] ;  /* 0x00000006440c1981 */ /* 0x0008e2000c2e1d00 */
[----:B0-----:R-:W-:-:S06]  /*3000*/  CS2R R28, SRZ ;  /* 0x00000000001c7805 */ /* 0x001fcc000001ff00 */
[----:B------:R0:W5:Y:S01]  /*3010*/  @P2 LDG.E.EL.128 R28, desc[UR6][R32.64] ;  /* 0x00000006201c2981 */ /* 0x000162000c2e1d00 */
[----:B------:R-:W-:Y:S01]  /*3020*/  CS2R R34, SRZ ;  /* 0x0000000000227805 */ /* 0x000fe2000001ff00 */
[C---:B-1----:R-:W-:Y:S01]  /*3030*/  IMAD.WIDE R36, R47.reuse, 0x4, R36 ;  /* 0x000000042f247825 */ /* 0x042fe200078e0224 */
[----:B------:R-:W-:Y:S02]  /*3040*/  CS2R R38, SRZ ;  /* 0x0000000000267805 */ /* 0x000fe4000001ff00 */
[----:B------:R-:W-:Y:S01]  /*3050*/  P2R R46, PR, RZ, 0x1 ;  /* 0x00000001ff2e7803 */ /* 0x000fe20000000000 */
[----:B----4-:R-:W1:Y:S01]  /*3060*/  LDC.64 R68, c[0x0][0x248] ;  /* 0x00009200ff447b82 */ /* 0x010e620000000a00 */
[----:B0-----:R-:W-:Y:S01]  /*3070*/  CS2R R32, SRZ ;  /* 0x0000000000207805 */ /* 0x001fe2000001ff00 */
[----:B------:R-:W-:-:S05]  /*3080*/  IMAD.WIDE R40, R47, 0x4, R40 ;  /* 0x000000042f287825 */ /* 0x000fca00078e0228 */
[----:B------:R0:W4:Y:S02]  /*3090*/  @P2 LDG.E.EL.128 R32, desc[UR6][R36.64] ;  /* 0x0000000624202981 */ /* 0x000124000c2e1d00 */
[----:B0-----:R-:W-:-:S06]  /*30a0*/  CS2R R36, SRZ ;  /* 0x0000000000247805 */ /* 0x001fcc000001ff00 */
[----:B------:R2:W4:Y:S02]  /*30b0*/  @P2 LDG.E.EL.128 R36, desc[UR6][R40.64] ;  /* 0x0000000628242981 */ /* 0x000524000c2e1d00 */
[----:B--2---:R-:W-:Y:S02]  /*30c0*/  SEL R40, R24, RZ, P2 ;  /* 0x000000ff18287207 */ /* 0x004fe40001000000 */
[----:B---3--:R-:W-:Y:S02]  /*30d0*/  SEL R15, R15, RZ, P1 ;  /* 0x000000ff0f0f7207 */ /* 0x008fe40000800000 */
[----:B-----5:R-:W-:Y:S02]  /*30e0*/  SEL R28, R28, RZ, P2 ;  /* 0x000000ff1c1c7207 */ /* 0x020fe40001000000 */
[----:B------:R-:W-:-:S03]  /*30f0*/  SEL R41, R30, RZ, P2 ;  /* 0x000000ff1e297207 */ /* 0x000fc60001000000 */
[----:B------:R-:W-:Y:S01]  /*3100*/  FADD R30, R28, 9.9999997473787516356e-06 ;  /* 0x3727c5ac1c1e7421 */ /* 0x000fe20000000000 */
[----:B------:R-:W-:Y:S02]  /*3110*/  SEL R28, R19, RZ, P1 ;  /* 0x000000ff131c7207 */ /* 0x000fe40000800000 */
[----:B------:R-:W-:Y:S01]  /*3120*/  SEL R29, R29, RZ, P2 ;  /* 0x000000ff1d1d7207 */ /* 0x000fe20001000000 */
[----:B------:R-:W0:Y:S01]  /*3130*/  MUFU.SQRT R24, R30 ;  /* 0x0000001e00187308 */ /* 0x000e220000002000 */
[----:B------:R-:W-:Y:S01]  /*3140*/  SEL R19, R18, RZ, P1 ;  /* 0x000000ff12137207 */ /* 0x000fe20000800000 */
[----:B------:R-:W-:Y:S01]  /*3150*/  FADD R28, R15, -R28 ;  /* 0x8000001c0f1c7221 */ /* 0x000fe20000000000 */
[----:B------:R-:W-:Y:S01]  /*3160*/  SEL R14, R14, RZ, P1 ;  /* 0x000000ff0e0e7207 */ /* 0x000fe20000800000 */
[----:B------:R-:W-:-:S04]  /*3170*/  FADD R15, R29, 9.9999997473787516356e-06 ;  /* 0x3727c5ac1d0f7421 */ /* 0x000fc80000000000 */
[----:B------:R-:W2:Y:S01]  /*3180*/  MUFU.SQRT R29, R15 ;  /* 0x0000000f001d7308 */ /* 0x000ea20000002000 */
[----:B------:R-:W-:Y:S01]  /*3190*/  FADD R48, R14, -R19 ;  /* 0x800000130e307221 */ /* 0x000fe20000000000 */
[----:B------:R-:W-:-:S06]  /*31a0*/  FADD R14, R41, 9.9999997473787516356e-06 ;  /* 0x3727c5ac290e7421 */ /* 0x000fcc0000000000 */
[----:B------:R-:W3:Y:S01]  /*31b0*/  MUFU.SQRT R41, R14 ;  /* 0x0000000e00297308 */ /* 0x000ee20000002000 */
[----:B0-----:R-:W-:Y:S02]  /*31c0*/  FSETP.GEU.AND P0, PT, R24, 1.175494350822287508e-38, PT ;  /* 0x008000001800780b */ /* 0x001fe40003f0e000 */
[----:B------:R-:W-:Y:S02]  /*31d0*/  SEL R49, R31, RZ, P2 ;  /* 0x000000ff1f317207 */ /* 0x000fe40001000000 */
[----:B------:R-:W-:Y:S02]  /*31e0*/  P2R R31, PR, RZ, 0x1 ;  /* 0x00000001ff1f7803 */ /* 0x000fe40000000000 */
[----:B--2---:R-:W-:-:S04]  /*31f0*/  FSETP.GEU.AND P0, PT, R29, 1.175494350822287508e-38, PT ;  /* 0x008000001d00780b */ /* 0x004fc80003f0e000 */
[----:B------:R-:W-:Y:S02]  /*3200*/  P2R R15, PR, RZ, 0x1 ;  /* 0x00000001ff0f7803 */ /* 0x000fe40000000000 */
[----:B---3--:R-:W-:Y:S02]  /*3210*/  FSETP.GEU.AND P0, PT, R41, 1.175494350822287508e-38, PT ;  /* 0x008000002900780b */ /* 0x008fe40003f0e000 */
[----:B------:R-:W-:Y:S02]  /*3220*/  SEL R12, R12, RZ, P1 ;  /* 0x000000ff0c0c7207 */ /* 0x000fe40000800000 */
[----:B------:R-:W-:Y:S02]  /*3230*/  P2R R19, PR, RZ, 0x1 ;  /* 0x00000001ff137803 */ /* 0x000fe40000000000 */
[----:B------:R-:W-:Y:S02]  /*3240*/  ISETP.NE.AND P0, PT, R15, RZ, PT ;  /* 0x000000ff0f00720c */ /* 0x000fe40003f05270 */
[----:B------:R-:W-:-:S02]  /*3250*/  SEL R15, R16, RZ, P1 ;  /* 0x000000ff100f7207 */ /* 0x000fc40000800000 */
[----:B------:R-:W-:-:S03]  /*3260*/  SEL R50, R17, RZ, P1 ;  /* 0x000000ff11327207 */ /* 0x000fc60000800000 */
[----:B------:R-:W-:Y:S01]  /*3270*/  FADD R56, R12, -R15 ;  /* 0x8000000f0c387221 */ /* 0x000fe20000000000 */
[----:B------:R-:W-:Y:S02]  /*3280*/  SHF.R.S32.HI R12, RZ, 0x1f, R3 ;  /* 0x0000001fff0c7819 */ /* 0x000fe40000011403 */
[----:B------:R-:W-:Y:S02]  /*3290*/  SEL R13, R13, RZ, P1 ;  /* 0x000000ff0d0d7207 */ /* 0x000fe40000800000 */
[----:B------:R-:W-:Y:S02]  /*32a0*/  SEL R21, R21, RZ, P2 ;  /* 0x000000ff15157207 */ /* 0x000fe40001000000 */
[----:B------:R-:W-:Y:S02]  /*32b0*/  SEL R25, R25, RZ, P2 ;  /* 0x000000ff19197207 */ /* 0x000fe40001000000 */
[----:B------:R-:W-:Y:S01]  /*32c0*/  LEA.HI R12, R12, R3, RZ, 0x6 ;  /* 0x000000030c0c7211 */ /* 0x000fe200078f30ff */
[----:B------:R-:W-:Y:S01]  /*32d0*/  FADD R50, R13, -R50 ;  /* 0x800000320d327221 */ /* 0x000fe20000000000 */
[----:B------:R-:W-:Y:S01]  /*32e0*/  FADD R13, R49, 9.9999997473787516356e-06 ;  /* 0x3727c5ac310d7421 */ /* 0x000fe20000000000 */
[----:B------:R-:W-:Y:S01]  /*32f0*/  FADD R21, R21, -R25 ;  /* 0x8000001915157221 */ /* 0x000fe20000000000 */
[----:B------:R-:W-:-:S02]  /*3300*/  SHF.R.S32.HI R25, RZ, 0x6, R12 ;  /* 0x00000006ff197819 */ /* 0x000fc4000001140c */
[----:B------:R0:W2:Y:S02]  /*3310*/  MUFU.SQRT R49, R13 ;  /* 0x0000000d00317308 */ /* 0x0000a40000002000 */
[C---:B0-----:R-:W-:Y:S02]  /*3320*/  LEA.HI R13, R12.reuse, R25, RZ, 0x1 ;  /* 0x000000190c0d7211 */ /* 0x041fe400078f08ff */
[----:B------:R-:W-:-:S05]  /*3330*/  LOP3.LUT R12, R12, 0x1ffffc0, RZ, 0xc0, !PT ;  /* 0x01ffffc00c0c7812 */ /* 0x000fca00078ec0ff */
[----:B------:R-:W-:Y:S01]  /*3340*/  IMAD.IADD R12, R3, 0x1, -R12 ;  /* 0x00000001030c7824 */ /* 0x000fe200078e0a0c */
[----:B------:R-:W-:-:S05]  /*3350*/  LEA.HI R3, R58, R3, RZ, 0x7 ;  /* 0x000000033a037211 */ /* 0x000fca00078f38ff */
[----:B------:R-:W-:Y:S01]  /*3360*/  IMAD.SHL.U32 R3, R3, 0x40, RZ ;  /* 0x0000004003037824 */ /* 0x000fe200078e00ff */
[----:B------:R-:W-:Y:S01]  /*3370*/  LOP3.LUT R14, R13, 0x3fffffe, RZ, 0xc0, !PT ;  /* 0x03fffffe0d0e7812 */ /* 0x000fe200078ec0ff */
[----:B------:R-:W-:-:S03]  /*3380*/  IMAD R12, R12, 0x80, R59 ;  /* 0x000000800c0c7824 */ /* 0x000fc600078e023b */
[----:B------:R-:W-:Y:S01]  /*3390*/  LOP3.LUT R3, R3, 0xffffe000, RZ, 0xc0, !PT ;  /* 0xffffe00003037812 */ /* 0x000fe200078ec0ff */
[----:B------:R-:W-:-:S04]  /*33a0*/  IMAD.IADD R25, R25, 0x1, -R14 ;  /* 0x0000000119197824 */ /* 0x000fc800078e0a0e */
[----:B------:R-:W-:Y:S01]  /*33b0*/  IMAD.IADD R12, R3, 0x1, R12 ;  /* 0x00000001030c7824 */ /* 0x000fe200078e020c */
[----:B------:R-:W-:-:S03]  /*33c0*/  LEA.HI R3, R58, R2, RZ, 0x6 ;  /* 0x000000023a037211 */ /* 0x000fc600078f30ff */
[----:B------:R-:W-:Y:S01]  /*33d0*/  IMAD R25, R25, 0x40, R12 ;  /* 0x0000004019197824 */ /* 0x000fe200078e020c */
[----:B------:R-:W-:-:S04]  /*33e0*/  SHF.R.S32.HI R12, RZ, 0x6, R3 ;  /* 0x00000006ff0c7819 */ /* 0x000fc80000011403 */
[C---:B------:R-:W-:Y:S02]  /*33f0*/  LEA.HI R13, R3.reuse, R12, RZ, 0x1 ;  /* 0x0000000c030d7211 */ /* 0x040fe400078f08ff */
[----:B------:R-:W-:-:S05]  /*3400*/  LOP3.LUT R3, R3, 0x1ffffc0, RZ, 0xc0, !PT ;  /* 0x01ffffc003037812 */ /* 0x000fca00078ec0ff */
[----:B------:R-:W-:Y:S01]  /*3410*/  IMAD.IADD R3, R2, 0x1, -R3 ;  /* 0x0000000102037824 */ /* 0x000fe200078e0a03 */
[----:B------:R-:W-:-:S05]  /*3420*/  LEA.HI R2, R58, R2, RZ, 0x7 ;  /* 0x000000023a027211 */ /* 0x000fca00078f38ff */
[----:B------:R-:W-:Y:S01]  /*3430*/  IMAD.SHL.U32 R2, R2, 0x40, RZ ;  /* 0x0000004002027824 */ /* 0x000fe200078e00ff */
[----:B------:R-:W-:-:S04]  /*3440*/  LOP3.LUT R13, R13, 0x3fffffe, RZ, 0xc0, !PT ;  /* 0x03fffffe0d0d7812 */ /* 0x000fc800078ec0ff */
[----:B------:R-:W-:Y:S01]  /*3450*/  LOP3.LUT R2, R2, 0xffffe000, RZ, 0xc0, !PT ;  /* 0xffffe00002027812 */ /* 0x000fe200078ec0ff */
[----:B------:R-:W-:-:S04]  /*3460*/  IMAD.IADD R13, R12, 0x1, -R13 ;  /* 0x000000010c0d7824 */ /* 0x000fc800078e0a0d */
[----:B------:R-:W-:-:S04]  /*3470*/  IMAD R2, R3, 0x80, R2 ;  /* 0x0000008003027824 */ /* 0x000fc800078e0202 */
[----:B------:R-:W-:Y:S01]  /*3480*/  IMAD R16, R13, 0x40, R2 ;  /* 0x000000400d107824 */ /* 0x000fe200078e0202 */
[----:B------:R-:W-:-:S04]  /*3490*/  LEA.HI R2, R58, R0, RZ, 0x6 ;  /* 0x000000003a027211 */ /* 0x000fc800078f30ff */
[----:B------:R-:W-:-:S04]  /*34a0*/  SHF.R.S32.HI R3, RZ, 0x6, R2 ;  /* 0x00000006ff037819 */ /* 0x000fc80000011402 */
[----:B------:R-:W-:-:S04]  /*34b0*/  LEA.HI R12, R2, R3, RZ, 0x1 ;  /* 0x00000003020c7211 */ /* 0x000fc800078f08ff */
[----:B------:R-:W-:-:S05]  /*34c0*/  LOP3.LUT R12, R12, 0x3fffffe, RZ, 0xc0, !PT ;  /* 0x03fffffe0c0c7812 */ /* 0x000fca00078ec0ff */
[----:B------:R-:W-:Y:S01]  /*34d0*/  IMAD.IADD R12, R3, 0x1, -R12 ;  /* 0x00000001030c7824 */ /* 0x000fe200078e0a0c */
[----:B------:R-:W-:-:S05]  /*34e0*/  LOP3.LUT R3, R2, 0x1ffffc0, RZ, 0xc0, !PT ;  /* 0x01ffffc002037812 */ /* 0x000fca00078ec0ff */
[----:B------:R-:W-:Y:S01]  /*34f0*/  IMAD.IADD R3, R0, 0x1, -R3 ;  /* 0x0000000100037824 */ /* 0x000fe200078e0a03 */
[----:B------:R-:W-:-:S05]  /*3500*/  LEA.HI R0, R58, R0, RZ, 0x7 ;  /* 0x000000003a007211 */ /* 0x000fca00078f38ff */
[----:B------:R-:W-:Y:S01]  /*3510*/  IMAD.SHL.U32 R0, R0, 0x40, RZ ;  /* 0x0000004000007824 */ /* 0x000fe200078e00ff */
[----:B------:R-:W-:-:S04]  /*3520*/  SEL R20, R20, RZ, P2 ;  /* 0x000000ff14147207 */ /* 0x000fc80001000000 */
[----:B------:R-:W-:Y:S01]  /*3530*/  LOP3.LUT R0, R0, 0xffffe000, RZ, 0xc0, !PT ;  /* 0xffffe00000007812 */ /* 0x000fe200078ec0ff */
[----:B------:R-:W-:Y:S01]  /*3540*/  FADD R20, R20, -R40 ;  /* 0x8000002814147221 */ /* 0x000fe20000000000 */
[----:B------:R-:W-:-:S03]  /*3550*/  LEA.HI R40, R58, R7, RZ, 0x6 ;  /* 0x000000073a287211 */ /* 0x000fc600078f30ff */
[----:B------:R-:W-:-:S04]  /*3560*/  IMAD R3, R3, 0x80, R0 ;  /* 0x0000008003037824 */ /* 0x000fc800078e0200 */
[----:B------:R-:W-:Y:S01]  /*3570*/  IMAD R17, R12, 0x40, R3 ;  /* 0x000000400c117824 */ /* 0x000fe200078e0203 */
[----:B------:R-:W-:-:S04]  /*3580*/  SHF.R.S32.HI R3, RZ, 0x6, R40 ;  /* 0x00000006ff037819 */ /* 0x000fc80000011428 */
[----:B------:R-:W-:-:S04]  /*3590*/  LEA.HI R0, R40, R3, RZ, 0x1 ;  /* 0x0000000328007211 */ /* 0x000fc800078f08ff */
[----:B------:R-:W-:Y:S02]  /*35a0*/  LOP3.LUT R0, R0, 0x3fffffe, RZ, 0xc0, !PT ;  /* 0x03fffffe00007812 */ /* 0x000fe400078ec0ff */
[----:B------:R-:W-:Y:S02]  /*35b0*/  CS2R R12, SRZ ;  /* 0x00000000000c7805 */ /* 0x000fe4000001ff00 */
[----:B------:R-:W-:Y:S01]  /*35c0*/  CS2R R14, SRZ ;  /* 0x00000000000e7805 */ /* 0x000fe2000001ff00 */
[----:B------:R-:W-:Y:S02]  /*35d0*/  IMAD.IADD R0, R3, 0x1, -R0 ;  /* 0x0000000103007824 */ /* 0x000fe400078e0a00 */
[----:B-1----:R-:W-:-:S05]  /*35e0*/  IMAD.WIDE R2, R47, 0x4, R68 ;  /* 0x000000042f027825 */ /* 0x002fca00078e0244 */
[----:B------:R0:W3:Y:S01]  /*35f0*/  @P1 LDG.E.EL.128 R12, desc[UR6][R2.64+-0x100] ;  /* 0xffff0006020c1981 */ /* 0x0000e2000c2e1d00 */
[----:B------:R-:W-:Y:S02]  /*3600*/  SEL R22, R22, RZ, P2 ;  /* 0x000000ff16167207 */ /* 0x000fe40001000000 */
[----:B------:R-:W-:Y:S02]  /*3610*/  SEL R23, R23, RZ, P2 ;  /* 0x000000ff17177207 */ /* 0x000fe40001000000 */
[----:B------:R-:W-:Y:S02]  /*3620*/  SEL R27, R27, RZ, P2 ;  /* 0x000000ff1b1b7207 */ /* 0x000fe40001000000 */
[----:B------:R-:W-:Y:S02]  /*3630*/  SEL R26, R26, RZ, P2 ;  /* 0x000000ff1a1a7207 */ /* 0x000fe40001000000 */
[----:B----4-:R-:W-:Y:S02]  /*3640*/  SEL R32, R32, RZ, P2 ;  /* 0x000000ff20207207 */ /* 0x010fe40001000000 */
[----:B------:R-:W-:-:S02]  /*3650*/  SEL R33, R33, RZ, P2 ;  /* 0x000000ff21217207 */ /* 0x000fc40001000000 */
[----:B------:R-:W-:Y:S02]  /*3660*/  SEL R34, R34, RZ, P2 ;  /* 0x000000ff22227207 */ /* 0x000fe40001000000 */
[----:B------:R-:W-:Y:S02]  /*3670*/  SEL R35, R35, RZ, P2 ;  /* 0x000000ff23237207 */ /* 0x000fe40001000000 */
[----:B------:R-:W-:Y:S02]  /*3680*/  SEL R36, R36, RZ, P2 ;  /* 0x000000ff24247207 */ /* 0x000fe40001000000 */
[----:B------:R-:W-:Y:S02]  /*3690*/  SEL R37, R37, RZ, P2 ;  /* 0x000000ff25257207 */ /* 0x000fe40001000000 */
[----:B------:R-:W-:Y:S02]  /*36a0*/  SEL R38, R38, RZ, P2 ;  /* 0x000000ff26267207 */ /* 0x000fe40001000000 */
[----:B------:R-:W-:-:S02]  /*36b0*/  SEL R39, R39, RZ, P2 ;  /* 0x000000ff27277207 */ /* 0x000fc40001000000 */
[----:B------:R-:W-:-:S04]  /*36c0*/  FSETP.GT.AND P2, PT, R24, 8.50705917302346158658e+37, PT ;  /* 0x7e8000001800780b */ /* 0x000fc80003f44000 */
[----:B------:R-:W-:-:S09]  /*36d0*/  FSEL R5, R72, 1, P2 ;  /* 0x3f80000048057808 */ /* 0x000fd20001000000 */
[----:B------:R-:W-:Y:S01]  /*36e0*/  @P2 FMUL R24, R24, 0.25 ;  /* 0x3e80000018182820 */ /* 0x000fe20000400000 */
[----:B------:R-:W-:-:S04]  /*36f0*/  FSETP.GT.AND P2, PT, R29, 8.50705917302346158658e+37, PT ;  /* 0x7e8000001d00780b */ /* 0x000fc80003f44000 */
[----:B------:R-:W-:-:S09]  /*3700*/  FSEL R30, R72, 1, P2 ;  /* 0x3f800000481e7808 */ /* 0x000fd20001000000 */
[----:B------:R-:W-:Y:S01]  /*3710*/  @P2 FMUL R29, R29, 0.25 ;  /* 0x3e8000001d1d2820 */ /* 0x000fe20000400000 */
[----:B------:R-:W-:Y:S01]  /*3720*/  FSETP.GT.AND P2, PT, R41, 8.50705917302346158658e+37, PT ;  /* 0x7e8000002900780b */ /* 0x000fe20003f44000 */
[----:B------:R-:W-:Y:S01]  /*3730*/  FADD R22, R22, -R26 ;  /* 0x8000001a16167221 */ /* 0x000fe20000000000 */
[----:B------:R-:W-:Y:S02]  /*3740*/  P2R R66, PR, RZ, 0x1 ;  /* 0x00000001ff427803 */ /* 0x000fe40000000000 */
[----:B------:R-:W-:Y:S02]  /*3750*/  ISETP.NE.AND P0, PT, R31, RZ, PT ;  /* 0x000000ff1f00720c */ /* 0x000fe40003f05270 */
[----:B------:R-:W-:-:S07]  /*3760*/  FSEL R31, R72, 1, P2 ;  /* 0x3f800000481f7808 */ /* 0x000fce0001000000 */
[----:B------:R-:W-:Y:S01]  /*3770*/  @P2 FMUL R41, R41, 0.25 ;  /* 0x3e80000029292820 */ /* 0x000fe20000400000 */
[C---:B--2---:R-:W-:Y:S02]  /*3780*/  FSETP.GT.AND P2, PT, R49.reuse, 8.50705917302346158658e+37, PT ;  /* 0x7e8000003100780b */ /* 0x044fe40003f44000 */
[----:B------:R-:W-:Y:S02]  /*3790*/  FSETP.GEU.AND P5, PT, R49, 1.175494350822287508e-38, PT ;  /* 0x008000003100780b */ /* 0x000fe40003fae000 */
[----:B------:R-:W-:-:S09]  /*37a0*/  FSEL R51, R72, 1, P2 ;  /* 0x3f80000048337808 */ /* 0x000fd20001000000 */
[----:B------:R-:W-:Y:S01]  /*37b0*/  @P2 FMUL R49, R49, 0.25 ;  /* 0x3e80000031312820 */ /* 0x000fe20000400000 */
[----:B------:R-:W-:Y:S01]  /*37c0*/  FADD R23, R23, -R27 ;  /* 0x8000001b17177221 */ /* 0x000fe20000000000 */
[----:B------:R-:W-:Y:S01]  /*37d0*/  LEA.HI R58, R58, R7, RZ, 0x7 ;  /* 0x000000073a3a7211 */ /* 0x000fe200078f38ff */
[----:B------:R-:W1:Y:S01]  /*37e0*/  S2R R77, SR_TID.X ;  /* 0x00000000004d7919 */ /* 0x000e620000002100 */
[----:B------:R-:W-:Y:S01]  /*37f0*/  P2R R18, PR, RZ, 0x1 ;  /* 0x00000001ff127803 */ /* 0x000fe20000000000 */
[----:B------:R-:W2:Y:S02]  /*3800*/  S2R R76, SR_TID.X ;  /* 0x00000000004c7919 */ /* 0x000ea40000002100 */
[----:B------:R-:W-:Y:S01]  /*3810*/  IMAD.SHL.U32 R58, R58, 0x40, RZ ;  /* 0x000000403a3a7824 */ /* 0x000fe200078e00ff */
[----:B------:R-:W-:-:S04]  /*3820*/  LOP3.LUT R40, R40, 0x1ffffc0, RZ, 0xc0, !PT ;  /* 0x01ffffc028287812 */ /* 0x000fc800078ec0ff */
[----:B------:R-:W-:Y:S01]  /*3830*/  LOP3.LUT R58, R58, 0xffffe000, RZ, 0xc0, !PT ;  /* 0xffffe0003a3a7812 */ /* 0x000fe200078ec0ff */
[----:B------:R-:W-:-:S04]  /*3840*/  IMAD.IADD R7, R7, 0x1, -R40 ;  /* 0x0000000107077824 */ /* 0x000fc800078e0a28 */
[----:B0-----:R-:W-:Y:S02]  /*3850*/  IMAD R3, R7, 0x80, R58 ;  /* 0x0000008007037824 */ /* 0x001fe400078e023a */
[----:B------:R-:W-:Y:S01]  /*3860*/  @!P5 FMUL R49, R49, 16777216 ;  /* 0x4b8000003131d820 */ /* 0x000fe20000400000 */
[----:B------:R-:W-:Y:S01]  /*3870*/  @!P5 FMUL R51, R51, 16777216 ;  /* 0x4b8000003333d820 */ /* 0x000fe20000400000 */
[----:B------:R-:W-:Y:S01]  /*3880*/  ISETP.NE.AND P5, PT, R60, RZ, PT ;  /* 0x000000ff3c00720c */ /* 0x000fe20003fa5270 */
[----:B------:R-:W-:Y:S02]  /*3890*/  IMAD R2, R0, 0x40, R3 ;  /* 0x0000004000027824 */ /* 0x000fe400078e0203 */
[----:B------:R-:W-:Y:S02]  /*38a0*/  IMAD.SHL.U32 R60, R74, 0x400, RZ ;  /* 0x000004004a3c7824 */ /* 0x000fe400078e00ff */
[C---:B------:R-:W-:Y:S02]  /*38b0*/  IMAD.IADD R0, R59.reuse, 0x1, R16 ;  /* 0x000000013b007824 */ /* 0x040fe400078e0210 */
[----:B------:R-:W-:-:S02]  /*38c0*/  IMAD.IADD R7, R59, 0x1, R17 ;  /* 0x000000013b077824 */ /* 0x000fc400078e0211 */
[----:B------:R-:W-:Y:S02]  /*38d0*/  IMAD.IADD R59, R59, 0x1, R2 ;  /* 0x000000013b3b7824 */ /* 0x000fe400078e0202 */
[----:B------:R-:W-:Y:S01]  /*38e0*/  IMAD.SHL.U32 R2, R74, 0x40, RZ ;  /* 0x000000404a027824 */ /* 0x000fe200078e00ff */
[----:B------:R-:W-:-:S04]  /*38f0*/  LOP3.LUT R60, R60, 0xc00, RZ, 0xc0, !PT ;  /* 0x00000c003c3c7812 */ /* 0x000fc800078ec0ff */
[----:B------:R-:W-:Y:S02]  /*3900*/  LOP3.LUT R3, R2, 0x3fc0, RZ, 0xc0, !PT ;  /* 0x00003fc002037812 */ /* 0x000fe400078ec0ff */
[----:B------:R-:W-:Y:S02]  /*3910*/  LOP3.LUT R2, R60, R75, RZ, 0xfc, !PT ;  /* 0x0000004b3c027212 */ /* 0x000fe400078efcff */
[----:B-1----:R-:W-:Y:S02]  /*3920*/  LOP3.LUT R77, R77, 0x80, RZ, 0xc0, !PT ;  /* 0x000000804d4d7812 */ /* 0x002fe400078ec0ff */
[----:B--2---:R-:W-:Y:S02]  /*3930*/  LOP3.LUT R76, R76, 0x40, RZ, 0xc0, !PT ;  /* 0x000000404c4c7812 */ /* 0x004fe400078ec0ff */
[----:B------:R-:W-:Y:S02]  /*3940*/  LOP3.LUT R2, R2, 0x4, R73, 0xf8, !PT ;  /* 0x0000000402027812 */ /* 0x000fe400078ef849 */
[----:B------:R-:W-:-:S02]  /*3950*/  SHF.R.U32.HI R77, RZ, 0x2, R77 ;  /* 0x00000002ff4d7819 */ /* 0x000fc4000001164d */
[----:B------:R-:W-:Y:S02]  /*3960*/  SHF.R.U32.HI R76, RZ, 0x2, R76 ;  /* 0x00000002ff4c7819 */ /* 0x000fe4000001164c */
[----:B------:R-:W-:Y:S02]  /*3970*/  LOP3.LUT R2, R2, 0x8, R73, 0xf8, !PT ;  /* 0x0000000802027812 */ /* 0x000fe400078ef849 */
[----:B------:R-:W-:Y:S02]  /*3980*/  CS2R R16, SRZ ;  /* 0x0000000000107805 */ /* 0x000fe4000001ff00 */
[----:B---3--:R-:W-:-:S05]  /*3990*/  SEL R12, R12, RZ, P1 ;  /* 0x000000ff0c0c7207 */ /* 0x008fca0000800000 */
[----:B------:R-:W-:-:S04]  /*39a0*/  FADD R12, R12, 9.9999997473787516356e-06 ;  /* 0x3727c5ac0c0c7421 */ /* 0x000fc80000000000 */
[----:B------:R-:W0:Y:S01]  /*39b0*/  MUFU.SQRT R26, R12 ;  /* 0x0000000c001a7308 */ /* 0x000e220000002000 */
[----:B------:R-:W-:Y:S02]  /*39c0*/  SEL R13, R13, RZ, P1 ;  /* 0x000000ff0d0d7207 */ /* 0x000fe40000800000 */
[----:B------:R-:W-:Y:S02]  /*39d0*/  SEL R14, R14, RZ, P1 ;  /* 0x000000ff0e0e7207 */ /* 0x000fe40000800000 */
[----:B------:R-:W-:Y:S01]  /*39e0*/  SEL R15, R15, RZ, P1 ;  /* 0x000000ff0f0f7207 */ /* 0x000fe20000800000 */
[----:B------:R-:W-:Y:S02]  /*39f0*/  FADD R13, R13, 9.9999997473787516356e-06 ;  /* 0x3727c5ac0d0d7421 */ /* 0x000fe40000000000 */
[----:B------:R-:W-:Y:S02]  /*3a00*/  FADD R14, R14, 9.9999997473787516356e-06 ;  /* 0x3727c5ac0e0e7421 */ /* 0x000fe40000000000 */
[----:B------:R-:W1:Y:S01]  /*3a10*/  MUFU.SQRT R67, R13 ;  /* 0x0000000d00437308 */ /* 0x000e620000002000 */
[----:B------:R-:W-:Y:S01]  /*3a20*/  FADD R15, R15, 9.9999997473787516356e-06 ;  /* 0x3727c5ac0f0f7421 */ /* 0x000fe20000000000 */
[----:B0-----:R-:W-:-:S06]  /*3a30*/  FSETP.GT.AND P2, PT, R26, 8.50705917302346158658e+37, PT ;  /* 0x7e8000001a00780b */ /* 0x001fcc0003f44000 */
[----:B------:R-:W0:Y:S08]  /*3a40*/  MUFU.SQRT R69, R14 ;  /* 0x0000000e00457308 */ /* 0x000e300000002000 */
[----:B------:R-:W2:Y:S01]  /*3a50*/  MUFU.SQRT R70, R15 ;  /* 0x0000000f00467308 */ /* 0x000ea20000002000 */
[C---:B------:R-:W-:Y:S01]  /*3a60*/  FSETP.GEU.AND P4, PT, R26.reuse, 1.175494350822287508e-38, PT ;  /* 0x008000001a00780b */ /* 0x040fe20003f8e000 */
[----:B------:R-:W-:Y:S01]  /*3a70*/  @P2 FMUL R26, R26, 0.25 ;  /* 0x3e8000001a1a2820 */ /* 0x000fe20000400000 */
[----:B------:R-:W-:-:S02]  /*3a80*/  FSEL R27, R72, 1, P2 ;  /* 0x3f800000481b7808 */ /* 0x000fc40001000000 */
[----:B-1----:R-:W-:Y:S02]  /*3a90*/  FSETP.GT.AND P2, PT, R67, 8.50705917302346158658e+37, PT ;  /* 0x7e8000004300780b */ /* 0x002fe40003f44000 */
[----:B0-----:R-:W-:Y:S02]  /*3aa0*/  FSETP.GT.AND P6, PT, R69, 8.50705917302346158658e+37, PT ;  /* 0x7e8000004500780b */ /* 0x001fe40003fc4000 */
[----:B--2---:R-:W-:Y:S02]  /*3ab0*/  FSETP.GT.AND P0, PT, R70, 8.50705917302346158658e+37, PT ;  /* 0x7e8000004600780b */ /* 0x004fe40003f04000 */
[----:B------:R-:W-:-:S07]  /*3ac0*/  FSETP.GEU.AND P3, PT, R67, 1.175494350822287508e-38, PT ;  /* 0x008000004300780b */ /* 0x000fce0003f6e000 */
[----:B------:R-:W-:Y:S01]  /*3ad0*/  @P2 FMUL R67, R67, 0.25 ;  /* 0x3e80000043432820 */ /* 0x000fe20000400000 */
[C---:B------:R-:W-:Y:S02]  /*3ae0*/  FSEL R68, R72.reuse, 1, P2 ;  /* 0x3f80000048447808 */ /* 0x040fe40001000000 */
[C---:B------:R-:W-:Y:S01]  /*3af0*/  FSETP.GEU.AND P2, PT, R69.reuse, 1.175494350822287508e-38, PT ;  /* 0x008000004500780b */ /* 0x040fe20003f4e000 */
[----:B------:R-:W-:Y:S01]  /*3b00*/  @P6 FMUL R69, R69, 0.25 ;  /* 0x3e80000045456820 */ /* 0x000fe20000400000 */
[----:B------:R-:W-:Y:S02]  /*3b10*/  FSEL R40, R72, 1, P6 ;  /* 0x3f80000048287808 */ /* 0x000fe40003000000 */
[----:B------:R-:W-:Y:S02]  /*3b20*/  FSETP.GEU.AND P6, PT, R70, 1.175494350822287508e-38, PT ;  /* 0x008000004600780b */ /* 0x000fe40003fce000 */
[----:B------:R-:W-:Y:S01]  /*3b30*/  FSEL R58, R72, 1, P0 ;  /* 0x3f800000483a7808 */ /* 0x000fe20000000000 */
[----:B------:R-:W-:Y:S01]  /*3b40*/  @P0 FMUL R70, R70, 0.25 ;  /* 0x3e80000046460820 */ /* 0x000fe20000400000 */
[----:B------:R-:W-:Y:S01]  /*3b50*/  ISETP.NE.AND P0, PT, R18, RZ, PT ;  /* 0x000000ff1200720c */ /* 0x000fe20003f05270 */
[----:B------:R-:W-:Y:S01]  /*3b60*/  @!P4 FMUL R26, R26, 16777216 ;  /* 0x4b8000001a1ac820 */ /* 0x000fe20000400000 */
[----:B------:R-:W-:Y:S01]  /*3b70*/  @!P4 FMUL R27, R27, 16777216 ;  /* 0x4b8000001b1bc820 */ /* 0x000fe20000400000 */
[----:B------:R-:W-:-:S10]  /*3b80*/  ISETP.NE.AND P4, PT, R61, RZ, PT ;  /* 0x000000ff3d00720c */ /* 0x000fd40003f85270 */
[----:B------:R-:W-:Y:S01]  /*3b90*/  @!P0 FMUL R24, R24, 16777216 ;  /* 0x4b80000018188820 */ /* 0x000fe20000400000 */
[----:B------:R-:W-:Y:S01]  /*3ba0*/  @!P0 FMUL R5, R5, 16777216 ;  /* 0x4b80000005058820 */ /* 0x000fe20000400000 */
[----:B------:R-:W-:Y:S02]  /*3bb0*/  ISETP.NE.AND P0, PT, R66, RZ, PT ;  /* 0x000000ff4200720c */ /* 0x000fe40003f05270 */
[----:B------:R-:W-:Y:S02]  /*3bc0*/  LOP3.LUT R61, R77, R2, R76, 0xfe, !PT ;  /* 0x000000024d3d7212 */ /* 0x000fe400078efe4c */
[----:B------:R-:W0:Y:S09]  /*3bd0*/  LDC.64 R76, c[0x0][0x250] ;  /* 0x00009400ff4c7b82 */ /* 0x000e320000000a00 */
[----:B------:R-:W-:Y:S01]  /*3be0*/  @!P0 FMUL R29, R29, 16777216 ;  /* 0x4b8000001d1d8820 */ /* 0x000fe20000400000 */
[----:B------:R-:W-:Y:S01]  /*3bf0*/  @!P0 FMUL R30, R30, 16777216 ;  /* 0x4b8000001e1e8820 */ /* 0x000fe20000400000 */
[----:B------:R-:W-:-:S13]  /*3c00*/  ISETP.NE.AND P0, PT, R19, RZ, PT ;  /* 0x000000ff1300720c */ /* 0x000fda0003f05270 */
[----:B------:R-:W-:Y:S01]  /*3c10*/  @!P0 FMUL R41, R41, 16777216 ;  /* 0x4b80000029298820 */ /* 0x000fe20000400000 */
[----:B------:R-:W-:Y:S01]  /*3c20*/  @!P0 FMUL R31, R31, 16777216 ;  /* 0x4b8000001f1f8820 */ /* 0x000fe20000400000 */
[----:B------:R-:W-:Y:S02]  /*3c30*/  ISETP.NE.AND P0, PT, R46, RZ, PT ;  /* 0x000000ff2e00720c */ /* 0x000fe40003f05270 */
[----:B------:R-:W-:-:S04]  /*3c40*/  LOP3.LUT R46, R71, 0xfc0, RZ, 0xc0, !PT ;  /* 0x00000fc0472e7812 */ /* 0x000fc800078ec0ff */
[----:B------:R-:W-:Y:S01]  /*3c50*/  IADD3 R46, R3, UR4, R46 ;  /* 0x00000004032e7c10 */ /* 0x000fe2000fffe02e */
[----:B0-----:R-:W-:Y:S02]  /*3c60*/  IMAD.WIDE R2, R47, 0x4, R76 ;  /* 0x000000042f027825 */ /* 0x001fe400078e024c */
[----:B------:R-:W0:Y:S01]  /*3c70*/  LDC.64 R76, c[0x0][0x258] ;  /* 0x00009600ff4c7b82 */ /* 0x000e220000000a00 */
[----:B------:R-:W-:Y:S02]  /*3c80*/  CS2R R12, SRZ ;  /* 0x00000000000c7805 */ /* 0x000fe4000001ff00 */
[----:B------:R-:W-:Y:S02]  /*3c90*/  CS2R R14, SRZ ;  /* 0x00000000000e7805 */ /* 0x000fe4000001ff00 */
[----:B------:R-:W-:-:S04]  /*3ca0*/  CS2R R18, SRZ ;  /* 0x0000000000127805 */ /* 0x000fc8000001ff00 */
[----:B------:R0:W2:Y:S02]  /*3cb0*/  @P1 LDG.E.EL.128 R12, desc[UR6][R2.64+-0x100] ;  /* 0xffff0006020c1981 */ /* 0x0000a4000c2e1d00 */
[----:B0-----:R-:W-:-:S05]  /*3cc0*/  IMAD.WIDE R2, R47, 0x4, R76 ;  /* 0x000000042f027825 */ /* 0x001fca00078e024c */
[----:B------:R0:W3:Y:S01]  /*3cd0*/  @P1 LDG.E.EL.128 R16, desc[UR6][R2.64+-0x100] ;  /* 0xffff000602101981 */ /* 0x0000e2000c2e1d00 */
[----:B------:R-:W-:Y:S02]  /*3ce0*/  IMAD R8, R55, 0x80, R8 ;  /* 0x0000008037087824 */ /* 0x000fe400078e0208 */
[----:B------:R-:W-:Y:S01]  /*3cf0*/  @!P3 FMUL R67, R67, 16777216 ;  /* 0x4b8000004343b820 */ /* 0x000fe20000400000 */
[----:B------:R-:W-:Y:S01]  /*3d00*/  @!P3 FMUL R68, R68, 16777216 ;  /* 0x4b8000004444b820 */ /* 0x000fe20000400000 */
[----:B------:R-:W-:Y:S02]  /*3d10*/  ISETP.NE.AND P3, PT, R62, RZ, PT ;  /* 0x000000ff3e00720c */ /* 0x000fe40003f65270 */
[----:B------:R-:W1:Y:S01]  /*3d20*/  MUFU.RCP R62, R49 ;  /* 0x00000031003e7308 */ /* 0x000e620000001000 */
[----:B------:R-:W-:-:S07]  /*3d30*/  IMAD R57, R57, 0x2000, R8 ;  /* 0x0000200039397824 */ /* 0x000fce00078e0208 */
[----:B------:R-:W4:Y:S01]  /*3d40*/  MUFU.RCP R8, R41 ;  /* 0x0000002900087308 */ /* 0x000f220000001000 */
[----:B------:R-:W-:Y:S01]  /*3d50*/  LOP3.LUT R65, R65, 0x3fc, RZ, 0xc0, !PT ;  /* 0x000003fc41417812 */ /* 0x000fe200078ec0ff */
[----:B-1----:R-:W-:Y:S01]  /*3d60*/  FMUL R62, R62, R51 ;  /* 0x000000333e3e7220 */ /* 0x002fe20000400000 */
[----:B----4-:R-:W-:-:S03]  /*3d70*/  FMUL R31, R8, R31 ;  /* 0x0000001f081f7220 */ /* 0x010fc60000400000 */
[----:B------:R-:W-:-:S04]  /*3d80*/  FMUL R8, R62, R23 ;  /* 0x000000173e087220 */ /* 0x000fc80000400000 */
[----:B------:R-:W-:Y:S01]  /*3d90*/  FFMA R35, R35, R8, R39 ;  /* 0x0000000823237223 */ /* 0x000fe20000000027 */
[----:B------:R-:W-:Y:S01]  /*3da0*/  LOP3.LUT R8, R65, 0x800, RZ, 0xfc, !PT ;  /* 0x0000080041087812 */ /* 0x000fe200078efcff */
[----:B------:R-:W-:-:S03]  /*3db0*/  FMUL R31, R31, R22 ;  /* 0x000000161f1f7220 */ /* 0x000fc60000400000 */
[----:B------:R-:W-:Y:S02]  /*3dc0*/  SHF.R.U32.HI R22, RZ, 0x4, R8 ;  /* 0x00000004ff167819 */ /* 0x000fe40000011608 */
[----:B------:R-:W-:Y:S02]  /*3dd0*/  LOP3.LUT R39, R61, 0x80, RZ, 0xfc, !PT ;  /* 0x000000803d277812 */ /* 0x000fe400078efcff */
[----:B------:R-:W-:Y:S02]  /*3de0*/  LOP3.LUT R22, R22, 0xbc, RZ, 0xc0, !PT ;  /* 0x000000bc16167812 */ /* 0x000fe400078ec0ff */
[----:B0-----:R-:W-:-:S03]  /*3df0*/  LOP3.LUT R3, R65, 0x400, RZ, 0xfc, !PT ;  /* 0x0000040041037812 */ /* 0x001fc600078efcff */
[----:B------:R-:W-:Y:S01]  /*3e00*/  VIADD R62, R22, UR4 ;  /* 0x00000004163e7c36 */ /* 0x000fe20008000000 */
[----:B------:R-:W-:Y:S01]  /*3e10*/  SHF.R.U32.HI R22, RZ, 0x4, R39 ;  /* 0x00000004ff167819 */ /* 0x000fe20000011627 */
[----:B------:R-:W-:Y:S01]  /*3e20*/  FFMA R31, R34, R31, R38 ;  /* 0x0000001f221f7223 */ /* 0x000fe20000000026 */
[----:B------:R-:W-:Y:S02]  /*3e30*/  SHF.R.U32.HI R3, RZ, 0x4, R3 ;  /* 0x00000004ff037819 */ /* 0x000fe40000011603 */
[----:B------:R-:W-:Y:S02]  /*3e40*/  LOP3.LUT R22, R22, 0xffffffc, RZ, 0xc0, !PT ;  /* 0x0ffffffc16167812 */ /* 0x000fe400078ec0ff */
[----:B------:R-:W-:Y:S02]  /*3e50*/  LOP3.LUT R23, R65, 0xc00, RZ, 0xfc, !PT ;  /* 0x00000c0041177812 */ /* 0x000fe400078efcff */
[----:B------:R-:W-:Y:S01]  /*3e60*/  LOP3.LUT R38, R61, 0x40, RZ, 0xfc, !PT ;  /* 0x000000403d267812 */ /* 0x000fe200078efcff */
[----:B------:R-:W-:Y:S01]  /*3e70*/  VIADD R22, R22, UR4 ;  /* 0x0000000416167c36 */ /* 0x000fe20008000000 */
[----:B------:R-:W-:-:S02]  /*3e80*/  LOP3.LUT R8, R3, 0x7c, RZ, 0xc0, !PT ;  /* 0x0000007c03087812 */ /* 0x000fc400078ec0ff */
[----:B------:R-:W-:Y:S02]  /*3e90*/  LOP3.LUT R47, R61, 0xc0, RZ, 0xfc, !PT ;  /* 0x000000c03d2f7812 */ /* 0x000fe400078efcff */
[----:B------:R-:W-:Y:S01]  /*3ea0*/  SHF.R.U32.HI R23, RZ, 0x4, R23 ;  /* 0x00000004ff177819 */ /* 0x000fe20000011617 */
[----:B------:R-:W-:Y:S01]  /*3eb0*/  IMAD R39, R39, 0x4, R22 ;  /* 0x0000000427277824 */ /* 0x000fe200078e0216 */
[----:B------:R-:W-:Y:S01]  /*3ec0*/  SHF.R.U32.HI R3, RZ, 0x4, R38 ;  /* 0x00000004ff037819 */ /* 0x000fe20000011626 */
[----:B------:R-:W-:Y:S01]  /*3ed0*/  VIADD R34, R8, UR4 ;  /* 0x0000000408227c36 */ /* 0x000fe20008000000 */
[----:B------:R-:W-:Y:S02]  /*3ee0*/  SHF.R.U32.HI R22, RZ, 0x4, R47 ;  /* 0x00000004ff167819 */ /* 0x000fe4000001162f */
[----:B------:R-:W-:Y:S02]  /*3ef0*/  LOP3.LUT R23, R23, 0xfc, RZ, 0xc0, !PT ;  /* 0x000000fc17177812 */ /* 0x000fe400078ec0ff */
[----:B------:R-:W-:Y:S01]  /*3f00*/  LOP3.LUT R8, R3, 0xffffffc, RZ, 0xc0, !PT ;  /* 0x0ffffffc03087812 */ /* 0x000fe200078ec0ff */
[----:B------:R-:W-:Y:S01]  /*3f10*/  @!P6 FMUL R70, R70, 16777216 ;  /* 0x4b8000004646e820 */ /* 0x000fe20000400000 */
[----:B------:R-:W-:Y:S01]  /*3f20*/  @!P6 FMUL R58, R58, 16777216 ;  /* 0x4b8000003a3ae820 */ /* 0x000fe20000400000 */
[----:B------:R-:W-:-:S02]  /*3f30*/  LOP3.LUT R22, R22, 0xffffffc, RZ, 0xc0, !PT ;  /* 0x0ffffffc16167812 */ /* 0x000fc400078ec0ff */
[----:B------:R-:W-:Y:S01]  /*3f40*/  ISETP.NE.AND P6, PT, R64, RZ, PT ;  /* 0x000000ff4000720c */ /* 0x000fe20003fc5270 */
[----:B------:R-:W-:Y:S02]  /*3f50*/  VIADD R64, R23, UR4 ;  /* 0x0000000417407c36 */ /* 0x000fe40008000000 */
[----:B------:R-:W-:Y:S02]  /*3f60*/  VIADD R23, R8, UR4 ;  /* 0x0000000408177c36 */ /* 0x000fe40008000000 */
[----:B------:R-:W-:Y:S01]  /*3f70*/  IMAD R8, R65, 0x4, R62 ;  /* 0x0000000441087824 */ /* 0x000fe200078e023e */
[----:B------:R-:W0:Y:S01]  /*3f80*/  MUFU.RCP R29, R29 ;  /* 0x0000001d001d7308 */ /* 0x000e220000001000 */
[----:B------:R-:W-:Y:S01]  /*3f90*/  VIADD R62, R22, UR4 ;  /* 0x00000004163e7c36 */ /* 0x000fe20008000000 */
[----:B------:R-:W-:-:S06]  /*3fa0*/  LOP3.LUT R51, R61, 0x180, RZ, 0xfc, !PT ;  /* 0x000001803d337812 */ /* 0x000fcc00078efcff */
[----:B------:R1:W4:Y:S01]  /*3fb0*/  MUFU.RCP R22, R24 ;  /* 0x0000001800167308 */ /* 0x0003220000001000 */
[----:B------:R-:W-:-:S04]  /*3fc0*/  SHF.R.U32.HI R55, RZ, 0x4, R51 ;  /* 0x00000004ff377819 */ /* 0x000fc80000011633 */
[----:B------:R-:W-:Y:S01]  /*3fd0*/  LOP3.LUT R55, R55, 0xffffffc, RZ, 0xc0, !PT ;  /* 0x0ffffffc37377812 */ /* 0x000fe200078ec0ff */
[----:B0-----:R-:W-:-:S04]  /*3fe0*/  FMUL R30, R29, R30 ;  /* 0x0000001e1d1e7220 */ /* 0x001fc80000400000 */
[----:B-1----:R-:W-:Y:S02]  /*3ff0*/  VIADD R24, R55, UR4 ;  /* 0x0000000437187c36 */ /* 0x002fe40008000000 */
[----:B------:R-:W-:Y:S01]  /*4000*/  FMUL R30, R30, R21 ;  /* 0x000000151e1e7220 */ /* 0x000fe20000400000 */
[----:B----4-:R-:W-:Y:S01]  /*4010*/  FMUL R55, R22, R5 ;  /* 0x0000000516377220 */ /* 0x010fe20000400000 */
[C---:B------:R-:W-:Y:S02]  /*4020*/  LOP3.LUT R5, R61.reuse, 0x1c0, RZ, 0xfc, !PT ;  /* 0x000001c03d057812 */ /* 0x040fe400078efcff */
[----:B------:R-:W-:Y:S02]  /*4030*/  LOP3.LUT R41, R61, 0x100, RZ, 0xfc, !PT ;  /* 0x000001003d297812 */ /* 0x000fe400078efcff */
[----:B------:R-:W-:Y:S01]  /*4040*/  SHF.R.U32.HI R21, RZ, 0x4, R5 ;  /* 0x00000004ff157819 */ /* 0x000fe20000011605 */
[----:B------:R-:W-:Y:S01]  /*4050*/  IMAD R38, R38, 0x4, R23 ;  /* 0x0000000426267824 */ /* 0x000fe200078e0217 */
[----:B------:R-:W-:-:S02]  /*4060*/  SHF.R.U32.HI R23, RZ, 0x4, R41 ;  /* 0x00000004ff177819 */ /* 0x000fc40000011629 */
[----:B------:R-:W-:Y:S02]  /*4070*/  LOP3.LUT R21, R21, 0xffffffc, RZ, 0xc0, !PT ;  /* 0x0ffffffc15157812 */ /* 0x000fe400078ec0ff */
[----:B------:R-:W-:-:S03]  /*4080*/  LOP3.LUT R23, R23, 0xffffffc, RZ, 0xc0, !PT ;  /* 0x0ffffffc17177812 */ /* 0x000fc600078ec0ff */
[----:B------:R-:W-:Y:S01]  /*4090*/  VIADD R22, R21, UR4 ;  /* 0x0000000415167c36 */ /* 0x000fe20008000000 */
[----:B------:R-:W-:Y:S01]  /*40a0*/  LOP3.LUT R21, R61, 0x200, RZ, 0xfc, !PT ;  /* 0x000002003d157812 */ /* 0x000fe200078efcff */
[----:B------:R-:W-:Y:S01]  /*40b0*/  IMAD R3, R65, 0x4, R34 ;  /* 0x0000000441037824 */ /* 0x000fe200078e0222 */
[----:B------:R-:W-:Y:S01]  /*40c0*/  LOP3.LUT R49, R61, 0x140, RZ, 0xfc, !PT ;  /* 0x000001403d317812 */ /* 0x000fe200078efcff */
[----:B------:R-:W-:Y:S01]  /*40d0*/  IMAD R5, R5, 0x4, R22 ;  /* 0x0000000405057824 */ /* 0x000fe200078e0216 */
[----:B------:R-:W-:Y:S01]  /*40e0*/  SHF.R.U32.HI R22, RZ, 0x4, R21 ;  /* 0x00000004ff167819 */ /* 0x000fe20000011615 */
[----:B------:R-:W-:Y:S02]  /*40f0*/  IMAD R34, R65, 0x4, R64 ;  /* 0x0000000441227824 */ /* 0x000fe400078e0240 */
[----:B------:R-:W-:Y:S01]  /*4100*/  VIADD R64, R23, UR4 ;  /* 0x0000000417407c36 */ /* 0x000fe20008000000 */
[----:B------:R-:W-:Y:S02]  /*4110*/  SHF.R.U32.HI R23, RZ, 0x4, R49 ;  /* 0x00000004ff177819 */ /* 0x000fe40000011631 */
[----:B------:R-:W-:Y:S01]  /*4120*/  LOP3.LUT R22, R22, 0xffffffc, RZ, 0xc0, !PT ;  /* 0x0ffffffc16167812 */ /* 0x000fe200078ec0ff */
[----:B------:R-:W-:Y:S01]  /*4130*/  FMUL R55, R55, R20 ;  /* 0x0000001437377220 */ /* 0x000fe20000400000 */
[----:B------:R-:W-:Y:S01]  /*4140*/  LOP3.LUT R23, R23, 0xffffffc, RZ, 0xc0, !PT ;  /* 0x0ffffffc17177812 */ /* 0x000fe200078ec0ff */
[----:B------:R-:W-:Y:S01]  /*4150*/  FFMA R20, R33, R30, R37 ;  /* 0x0000001e21147223 */ /* 0x000fe20000000025 */
[----:B------:R-:W-:Y:S01]  /*4160*/  LOP3.LUT R33, R61, 0x240, RZ, 0xfc, !PT ;  /* 0x000002403d217812 */ /* 0x000fe200078efcff */
[----:B------:R-:W-:Y:S01]  /*4170*/  IMAD R24, R51, 0x4, R24 ;  /* 0x0000000433187824 */ /* 0x000fe200078e0218 */
[----:B------:R-:W-:Y:S01]  /*4180*/  LOP3.LUT R51, R61, 0x2c0, RZ, 0xfc, !PT ;  /* 0x000002c03d337812 */ /* 0x000fe200078efcff */
[----:B------:R-:W-:-:S02]  /*4190*/  VIADD R22, R22, UR4 ;  /* 0x0000000416167c36 */ /* 0x000fc40008000000 */
[----:B------:R-:W-:Y:S02]  /*41a0*/  IMAD R47, R47, 0x4, R62 ;  /* 0x000000042f2f7824 */ /* 0x000fe400078e023e */
[----:B------:R-:W-:Y:S01]  /*41b0*/  FFMA R55, R32, R55, R36 ;  /* 0x0000003720377223 */ /* 0x000fe20000000024 */
[----:B------:R-:W-:Y:S01]  /*41c0*/  VIADD R62, R23, UR4 ;  /* 0x00000004173e7c36 */ /* 0x000fe20008000000 */
[----:B------:R-:W-:Y:S01]  /*41d0*/  SHF.R.U32.HI R23, RZ, 0x4, R33 ;  /* 0x00000004ff177819 */ /* 0x000fe20000011621 */
[----:B------:R-:W-:Y:S01]  /*41e0*/  IMAD R32, R21, 0x4, R22 ;  /* 0x0000000415207824 */ /* 0x000fe200078e0216 */
[----:B------:R-:W-:Y:S02]  /*41f0*/  LOP3.LUT R37, R61, 0x300, RZ, 0xfc, !PT ;  /* 0x000003003d257812 */ /* 0x000fe400078efcff */
[----:B------:R-:W-:Y:S02]  /*4200*/  SHF.R.U32.HI R21, RZ, 0x4, R51 ;  /* 0x00000004ff157819 */ /* 0x000fe40000011633 */
[----:B------:R-:W-:-:S02]  /*4210*/  LOP3.LUT R23, R23, 0xffffffc, RZ, 0xc0, !PT ;  /* 0x0ffffffc17177812 */ /* 0x000fc400078ec0ff */
[----:B------:R-:W-:Y:S02]  /*4220*/  SHF.R.U32.HI R22, RZ, 0x4, R37 ;  /* 0x00000004ff167819 */ /* 0x000fe40000011625 */
[----:B------:R-:W-:Y:S01]  /*4230*/  LOP3.LUT R21, R21, 0xffffffc, RZ, 0xc0, !PT ;  /* 0x0ffffffc15157812 */ /* 0x000fe200078ec0ff */
[----:B------:R-:W-:Y:S01]  /*4240*/  VIADD R30, R23, UR4 ;  /* 0x00000004171e7c36 */ /* 0x000fe20008000000 */
[----:B------:R-:W0:Y:S01]  /*4250*/  MUFU.RCP R26, R26 ;  /* 0x0000001a001a7308 */ /* 0x000e220000001000 */
[----:B------:R-:W-:Y:S02]  /*4260*/  LOP3.LUT R23, R22, 0xffffffc, RZ, 0xc0, !PT ;  /* 0x0ffffffc16177812 */ /* 0x000fe400078ec0ff */
[----:B------:R-:W-:Y:S01]  /*4270*/  VIADD R22, R21, UR4 ;  /* 0x0000000415167c36 */ /* 0x000fe20008000000 */
[C---:B------:R-:W-:Y:S02]  /*4280*/  LOP3.LUT R36, R61.reuse, 0x280, RZ, 0xfc, !PT ;  /* 0x000002803d247812 */ /* 0x040fe400078efcff */
[----:B------:R-:W-:Y:S01]  /*4290*/  LOP3.LUT R21, R61, 0x340, RZ, 0xfc, !PT ;  /* 0x000003403d157812 */ /* 0x000fe200078efcff */
[----:B------:R-:W-:Y:S01]  /*42a0*/  IMAD R51, R51, 0x4, R22 ;  /* 0x0000000433337824 */ /* 0x000fe200078e0216 */
[----:B------:R-:W-:-:S02]  /*42b0*/  SHF.R.U32.HI R29, RZ, 0x4, R36 ;  /* 0x00000004ff1d7819 */ /* 0x000fc40000011624 */
[----:B------:R-:W-:Y:S01]  /*42c0*/  SHF.R.U32.HI R22, RZ, 0x4, R21 ;  /* 0x00000004ff167819 */ /* 0x000fe20000011615 */
[----:B------:R-:W1:Y:S01]  /*42d0*/  MUFU.RCP R67, R67 ;  /* 0x0000004300437308 */ /* 0x000e620000001000 */
[----:B------:R-:W-:Y:S01]  /*42e0*/  IMAD R33, R33, 0x4, R30 ;  /* 0x0000000421217824 */ /* 0x000fe200078e021e */
[----:B------:R-:W-:Y:S01]  /*42f0*/  LOP3.LUT R29, R29, 0xffffffc, RZ, 0xc0, !PT ;  /* 0x0ffffffc1d1d7812 */ /* 0x000fe200078ec0ff */
[----:B------:R-:W-:Y:S01]  /*4300*/  VIADD R30, R23, UR4 ;  /* 0x00000004171e7c36 */ /* 0x000fe20008000000 */
[----:B------:R-:W-:Y:S01]  /*4310*/  LOP3.LUT R22, R22, 0xffffffc, RZ, 0xc0, !PT ;  /* 0x0ffffffc16167812 */ /* 0x000fe200078ec0ff */
[----:B------:R-:W-:Y:S01]  /*4320*/  @!P2 FMUL R69, R69, 16777216 ;  /* 0x4b8000004545a820 */ /* 0x000fe20000400000 */
[----:B------:R-:W-:Y:S02]  /*4330*/  @!P2 FMUL R40, R40, 16777216 ;  /* 0x4b8000002828a820 */ /* 0x000fe40000400000 */
[----:B------:R-:W4:Y:S01]  /*4340*/  MUFU.RCP R23, R70 ;  /* 0x0000004600177308 */ /* 0x000f220000001000 */
[----:B------:R-:W-:Y:S01]  /*4350*/  ISETP.NE.AND P2, PT, R63, RZ, PT ;  /* 0x000000ff3f00720c */ /* 0x000fe20003f45270 */
[----:B0-----:R-:W-:Y:S01]  /*4360*/  FMUL R63, R26, R27 ;  /* 0x0000001b1a3f7220 */ /* 0x001fe20000400000 */
[----:B------:R-:W-:Y:S01]  /*4370*/  LOP3.LUT R73, R73, 0x3c, RZ, 0xc0, !PT ;  /* 0x0000003c49497812 */ /* 0x000fe200078ec0ff */
[----:B------:R-:W-:-:S02]  /*4380*/  VIADD R29, R29, UR4 ;  /* 0x000000041d1d7c36 */ /* 0x000fc40008000000 */
[----:B------:R-:W-:Y:S02]  /*4390*/  VIADD R22, R22, UR4 ;  /* 0x0000000416167c36 */ /* 0x000fe40008000000 */
[----:B------:R-:W-:Y:S01]  /*43a0*/  FMUL R63, R56, R63 ;  /* 0x0000003f383f7220 */ /* 0x000fe20000400000 */
[----:B------:R-:W-:Y:S01]  /*43b0*/  VIADD R2, R73, UR4 ;  /* 0x0000000449027c36 */ /* 0x000fe20008000000 */
[----:B------:R-:W0:Y:S01]  /*43c0*/  MUFU.RCP R69, R69 ;  /* 0x0000004500457308 */ /* 0x000e220000001000 */
[----:B------:R-:W-:Y:S02]  /*43d0*/  IMAD R36, R36, 0x4, R29 ;  /* 0x0000000424247824 */ /* 0x000fe400078e021d */
[----:B------:R-:W-:Y:S02]  /*43e0*/  IMAD R27, R21, 0x4, R22 ;  /* 0x00000004151b7824 */ /* 0x000fe400078e0216 */
[----:B------:R-:W-:Y:S02]  /*43f0*/  IMAD R37, R37, 0x4, R30 ;  /* 0x0000000425257824 */ /* 0x000fe400078e021e */
[----:B------:R-:W-:-:S02]  /*4400*/  IMAD R2, R65, 0x4, R2 ;  /* 0x0000000441027824 */ /* 0x000fc400078e0202 */
[----:B-1----:R-:W-:Y:S01]  /*4410*/  FMUL R65, R67, R68 ;  /* 0x0000004443417220 */ /* 0x002fe20000400000 */
[----:B----4-:R-:W-:-:S03]  /*4420*/  FMUL R23, R23, R58 ;  /* 0x0000003a17177220 */ /* 0x010fc60000400000 */
[----:B------:R-:W-:Y:S01]  /*4430*/  FMUL R50, R50, R65 ;  /* 0x0000004132327220 */ /* 0x000fe20000400000 */
[----:B------:R-:W-:Y:S01]  /*4440*/  FMUL R58, R28, R23 ;  /* 0x000000171c3a7220 */ /* 0x000fe20000400000 */
[----:B0-----:R-:W-:-:S04]  /*4450*/  FMUL R69, R69, R40 ;  /* 0x0000002845457220 */ /* 0x001fc80000400000 */
[----:B------:R-:W-:Y:S01]  /*4460*/  FMUL R48, R48, R69 ;  /* 0x0000004530307220 */ /* 0x000fe20000400000 */
[----:B------:R-:W-:Y:S02]  /*4470*/  LOP3.LUT R56, R61, 0x3c0, RZ, 0xfc, !PT ;  /* 0x000003c03d387812 */ /* 0x000fe400078efcff */
[----:B--2---:R-:W-:Y:S02]  /*4480*/  SEL R71, R12, RZ, P1 ;  /* 0x000000ff0c477207 */ /* 0x004fe40000800000 */
[----:B------:R-:W-:Y:S02]  /*4490*/  SEL R26, R13, RZ, P1 ;  /* 0x000000ff0d1a7207 */ /* 0x000fe40000800000 */
[----:B------:R-:W-:Y:S02]  /*44a0*/  SEL R21, R14, RZ, P1 ;  /* 0x000000ff0e157207 */ /* 0x000fe40000800000 */
[----:B------:R-:W-:Y:S02]  /*44b0*/  SEL R29, R15, RZ, P1 ;  /* 0x000000ff0f1d7207 */ /* 0x000fe40000800000 */
[----:B------:R-:W0:Y:S01]  /*44c0*/  LDS.128 R12, [R46] ;  /* 0x000000002e0c7984 */ /* 0x000e220000000c00 */
[----:B---3--:R-:W-:-:S02]  /*44d0*/  SEL R16, R16, RZ, P1 ;  /* 0x000000ff10107207 */ /* 0x008fc40000800000 */
[----:B------:R-:W-:Y:S02]  /*44e0*/  SEL R17, R17, RZ, P1 ;  /* 0x000000ff11117207 */ /* 0x000fe40000800000 */
[----:B------:R-:W-:Y:S01]  /*44f0*/  SEL R22, R18, RZ, P1 ;  /* 0x000000ff12167207 */ /* 0x000fe20000800000 */
[----:B------:R-:W-:Y:S01]  /*4500*/  FFMA R16, R71, R63, R16 ;  /* 0x0000003f47107223 */ /* 0x000fe20000000010 */
[----:B------:R-:W-:Y:S02]  /*4510*/  SEL R30, R19, RZ, P1 ;  /* 0x000000ff131e7207 */ /* 0x000fe40000800000 */
[----:B------:R-:W-:-:S04]  /*4520*/  FSETP.GEU.AND P1, PT, R55, RZ, PT ;  /* 0x000000ff3700720b */ /* 0x000fc80003f2e000 */
[----:B------:R-:W-:Y:S02]  /*4530*/  FSEL R55, R55, RZ, P1 ;  /* 0x000000ff37377208 */ /* 0x000fe40000800000 */
[----:B------:R-:W-:Y:S01]  /*4540*/  FSETP.GEU.AND P1, PT, R16, RZ, PT ;  /* 0x000000ff1000720b */ /* 0x000fe20003f2e000 */
[----:B------:R-:W-:-:S03]  /*4550*/  FFMA R23, R26, R50, R17 ;  /* 0x000000321a177223 */ /* 0x000fc60000000011 */
[----:B------:R-:W-:Y:S02]  /*4560*/  @P0 FSEL R55, R16, RZ, P1 ;  /* 0x000000ff10370208 */ /* 0x000fe40000800000 */
[C---:B------:R-:W-:Y:S01]  /*4570*/  FSETP.GEU.AND P1, PT, R20.reuse, RZ, PT ;  /* 0x000000ff1400720b */ /* 0x040fe20003f2e000 */
[----:B------:R-:W1:Y:S03]  /*4580*/  LDS.128 R16, [R46+0x10] ;  /* 0x000010002e107984 */ /* 0x000e660000000c00 */
[----:B------:R-:W-:Y:S02]  /*4590*/  FSEL R40, R20, RZ, P1 ;  /* 0x000000ff14287208 */ /* 0x000fe40000800000 */
[----:B------:R-:W-:Y:S02]  /*45a0*/  FSETP.GEU.AND P1, PT, R23, RZ, PT ;  /* 0x000000ff1700720b */ /* 0x000fe40003f2e000 */
[----:B------:R-:W-:Y:S01]  /*45b0*/  LEA.HI R26, R60, UR4, RZ, 0x1c ;  /* 0x000000043c1a7c11 */ /* 0x000fe2000f8fe0ff */
[----:B------:R-:W-:Y:S01]  /*45c0*/  FFMA R60, R21, R48, R22 ;  /* 0x00000030153c7223 */ /* 0x000fe20000000016 */
[----:B------:R-:W-:-:S02]  /*45d0*/  @P0 FSEL R40, R23, RZ, P1 ;  /* 0x000000ff17280208 */ /* 0x000fc40000800000 */
[----:B------:R-:W-:Y:S01]  /*45e0*/  LOP3.LUT R50, R61, 0x380, RZ, 0xfc, !PT ;  /* 0x000003803d327812 */ /* 0x000fe200078efcff */
[----:B------:R-:W2:Y:S01]  /*45f0*/  LDS.128 R20, [R46+0x20] ;  /* 0x000020002e147984 */ /* 0x000ea20000000c00 */
[----:B------:R-:W-:Y:S01]  /*4600*/  FSETP.GEU.AND P1, PT, R31, RZ, PT ;  /* 0x000000ff1f00720b */ /* 0x000fe20003f2e000 */
[----:B------:R-:W-:Y:S01]  /*4610*/  IMAD R26, R61, 0x4, R26 ;  /* 0x000000043d1a7824 */ /* 0x000fe200078e021a */
[----:B------:R-:W-:Y:S02]  /*4620*/  SHF.R.U32.HI R28, RZ, 0x4, R50 ;  /* 0x00000004ff1c7819 */ /* 0x000fe40000011632 */
[----:B------:R-:W-:Y:S02]  /*4630*/  SHF.R.U32.HI R48, RZ, 0x4, R56 ;  /* 0x00000004ff307819 */ /* 0x000fe40000011638 */
[----:B------:R-:W-:Y:S02]  /*4640*/  FSEL R61, R31, RZ, P1 ;  /* 0x000000ff1f3d7208 */ /* 0x000fe40000800000 */
[----:B------:R-:W-:-:S02]  /*4650*/  FSETP.GEU.AND P1, PT, R60, RZ, PT ;  /* 0x000000ff3c00720b */ /* 0x000fc40003f2e000 */
[----:B------:R-:W-:Y:S02]  /*4660*/  LOP3.LUT R28, R28, 0xffffffc, RZ, 0xc0, !PT ;  /* 0x0ffffffc1c1c7812 */ /* 0x000fe400078ec0ff */
[----:B------:R-:W-:Y:S01]  /*4670*/  LOP3.LUT R48, R48, 0xffffffc, RZ, 0xc0, !PT ;  /* 0x0ffffffc30307812 */ /* 0x000fe200078ec0ff */
[----:B------:R-:W-:Y:S01]  /*4680*/  FFMA R58, R29, R58, R30 ;  /* 0x0000003a1d3a7223 */ /* 0x000fe2000000001e */
[----:B------:R-:W-:Y:S02]  /*4690*/  @P0 FSEL R61, R60, RZ, P1 ;  /* 0x000000ff3c3d0208 */ /* 0x000fe40000800000 */
[C---:B------:R-:W-:Y:S01]  /*46a0*/  FSETP.GEU.AND P1, PT, R35.reuse, RZ, PT ;  /* 0x000000ff2300720b */ /* 0x040fe20003f2e000 */
[----:B------:R-:W-:Y:S02]  /*46b0*/  VIADD R63, R28, UR4 ;  /* 0x000000041c3f7c36 */ /* 0x000fe40008000000 */
[----:B------:R-:W-:Y:S01]  /*46c0*/  VIADD R65, R48, UR4 ;  /* 0x0000000430417c36 */ /* 0x000fe20008000000 */
[----:B------:R-:W3:Y:S01]  /*46d0*/  LDS.128 R28, [R46+0x30] ;  /* 0x000030002e1c7984 */ /* 0x000ee20000000c00 */
[----:B------:R-:W-:Y:S01]  /*46e0*/  FSEL R48, R35, RZ, P1 ;  /* 0x000000ff23307208 */ /* 0x000fe20000800000 */
[----:B------:R-:W-:Y:S01]  /*46f0*/  IMAD R41, R41, 0x4, R64 ;  /* 0x0000000429297824 */ /* 0x000fe200078e0240 */
[----:B------:R-:W-:Y:S01]  /*4700*/  BAR.SYNC.DEFER_BLOCKING 0x0 ;  /* 0x0000000000007b1d */ /* 0x000fe20000010000 */
[----:B------:R-:W-:Y:S01]  /*4710*/  FSETP.GEU.AND P1, PT, R58, RZ, PT ;  /* 0x000000ff3a00720b */ /* 0x000fe20003f2e000 */
[----:B------:R-:W-:-:S02]  /*4720*/  IMAD R35, R50, 0x4, R63 ;  /* 0x0000000432237824 */ /* 0x000fc400078e023f */
[----:B------:R-:W-:Y:S01]  /*4730*/  IMAD R50, R56, 0x4, R65 ;  /* 0x0000000438327824 */ /* 0x000fe200078e0241 */
[----:B------:R-:W-:Y:S01]  /*4740*/  @P0 FSEL R48, R58, RZ, P1 ;  /* 0x000000ff3a300208 */ /* 0x000fe20000800000 */
[C---:B0-----:R-:W-:Y:S01]  /*4750*/  FADD R56, R15.reuse, R6 ;  /* 0x000000060f387221 */ /* 0x041fe20000000000 */
[----:B------:R-:W-:Y:S01]  /*4760*/  FSETP.GEU.AND P0, PT, R15, -R6, PT ;  /* 0x800000060f00720b */ /* 0x000fe20003f0e000 */
[C---:B------:R-:W-:Y:S01]  /*4770*/  FADD R6, R14.reuse, R4 ;  /* 0x000000040e067221 */ /* 0x040fe20000000000 */
[----:B------:R-:W-:Y:S01]  /*4780*/  FSETP.GEU.AND P1, PT, R14, -R4, PT ;  /* 0x800000040e00720b */ /* 0x000fe20003f2e000 */
[----:B------:R-:W-:Y:S01]  /*4790*/  FADD R14, R13, R53 ;  /* 0x000000350d0e7221 */ /* 0x000fe20000000000 */
[----:B------:R-:W-:Y:S01]  /*47a0*/  FSEL R4, R56, RZ, P0 ;  /* 0x000000ff38047208 */ /* 0x000fe20000000000 */
[----:B------:R-:W-:Y:S01]  /*47b0*/  IMAD R49, R49, 0x4, R62 ;  /* 0x0000000431317824 */ /* 0x000fe200078e023e */
[----:B------:R-:W-:Y:S01]  /*47c0*/  FSETP.GEU.AND P0, PT, R13, -R53, PT ;  /* 0x800000350d00720b */ /* 0x000fe20003f0e000 */
[----:B------:R-:W-:Y:S01]  /*47d0*/  FADD R15, R12, R54 ;  /* 0x000000360c0f7221 */ /* 0x000fe20000000000 */
[----:B------:R-:W-:Y:S01]  /*47e0*/  FSEL R6, R6, RZ, P1 ;  /* 0x000000ff06067208 */ /* 0x000fe20000800000 */
[----:B------:R-:W-:Y:S01]  /*47f0*/  ULDC.64 UR4, c[0x0][0x270] ;  /* 0x00009c0000047ab9 */ /* 0x000fe20000000a00 */
[----:B------:R-:W-:-:S02]  /*4800*/  FSEL R13, R14, RZ, P0 ;  /* 0x000000ff0e0d7208 */ /* 0x000fc40000000000 */
[----:B------:R-:W-:Y:S02]  /*4810*/  FSETP.GEU.AND P1, PT, R12, -R54, PT ;  /* 0x800000360c00720b */ /* 0x000fe40003f2e000 */
[C---:B-1----:R-:W-:Y:S01]  /*4820*/  FSETP.GEU.AND P0, PT, R19.reuse, -R52, PT ;  /* 0x800000341300720b */ /* 0x042fe20003f0e000 */
[----:B------:R-:W-:Y:S01]  /*4830*/  FADD R19, R19, R52 ;  /* 0x0000003413137221 */ /* 0x000fe20000000000 */
[----:B------:R-:W-:Y:S01]  /*4840*/  FSEL R15, R15, RZ, P1 ;  /* 0x000000ff0f0f7208 */ /* 0x000fe20000800000 */
[----:B------:R-:W-:Y:S01]  /*4850*/  FADD R12, R17, R9 ;  /* 0x00000009110c7221 */ /* 0x000fe20000000000 */
[C---:B------:R-:W-:Y:S01]  /*4860*/  FSETP.GEU.AND P1, PT, R18.reuse, -R11, PT ;  /* 0x8000000b1200720b */ /* 0x040fe20003f2e000 */
[----:B------:R-:W-:Y:S01]  /*4870*/  FADD R11, R18, R11 ;  /* 0x0000000b120b7221 */ /* 0x000fe20000000000 */
[----:B------:R-:W-:Y:S02]  /*4880*/  FSEL R14, R19, RZ, P0 ;  /* 0x000000ff130e7208 */ /* 0x000fe40000000000 */
[----:B------:R-:W-:Y:S01]  /*4890*/  FSETP.GEU.AND P0, PT, R17, -R9, PT ;  /* 0x800000091100720b */ /* 0x000fe20003f0e000 */
[----:B------:R-:W-:Y:S01]  /*48a0*/  FADD R9, R16, R10 ;  /* 0x0000000a10097221 */ /* 0x000fe20000000000 */
[----:B------:R-:W-:-:S02]  /*48b0*/  FSEL R17, R11, RZ, P1 ;  /* 0x000000ff0b117208 */ /* 0x000fc40000800000 */
[----:B------:R-:W-:Y:S02]  /*48c0*/  FSEL R12, R12, RZ, P0 ;  /* 0x000000ff0c0c7208 */ /* 0x000fe40000000000 */
[----:B------:R-:W-:Y:S02]  /*48d0*/  FSETP.GEU.AND P1, PT, R16, -R10, PT ;  /* 0x8000000a1000720b */ /* 0x000fe40003f2e000 */
[C---:B--2---:R-:W-:Y:S01]  /*48e0*/  FSETP.GEU.AND P0, PT, R23.reuse, -R43, PT ;  /* 0x8000002b1700720b */ /* 0x044fe20003f0e000 */
[----:B------:R-:W-:Y:S01]  /*48f0*/  FADD R23, R23, R43 ;  /* 0x0000002b17177221 */ /* 0x000fe20000000000 */
[----:B------:R-:W-:Y:S01]  /*4900*/  FSEL R10, R9, RZ, P1 ;  /* 0x000000ff090a7208 */ /* 0x000fe20000800000 */
[C---:B------:R-:W-:Y:S01]  /*4910*/  FADD R9, R22.reuse, R42 ;  /* 0x0000002a16097221 */ /* 0x040fe20000000000 */
[----:B------:R-:W-:Y:S01]  /*4920*/  FSETP.GEU.AND P1, PT, R22, -R42, PT ;  /* 0x8000002a1600720b */ /* 0x000fe20003f2e000 */
[----:B------:R-:W-:Y:S01]  /*4930*/  FADD R11, R21, R44 ;  /* 0x0000002c150b7221 */ /* 0x000fe20000000000 */
[----:B------:R-:W-:-:S02]  /*4940*/  FSEL R42, R23, RZ, P0 ;  /* 0x000000ff172a7208 */ /* 0x000fc40000000000 */
[----:B------:R-:W-:Y:S01]  /*4950*/  FSETP.GEU.AND P0, PT, R21, -R44, PT ;  /* 0x8000002c1500720b */ /* 0x000fe20003f0e000 */
[C---:B------:R-:W-:Y:S01]  /*4960*/  FADD R16, R20.reuse, R45 ;  /* 0x0000002d14107221 */ /* 0x040fe20000000000 */
[----:B------:R-:W-:Y:S02]  /*4970*/  FSEL R9, R9, RZ, P1 ;  /* 0x000000ff09097208 */ /* 0x000fe40000800000 */
[----:B------:R-:W-:Y:S02]  /*4980*/  FSEL R44, R11, RZ, P0 ;  /* 0x000000ff0b2c7208 */ /* 0x000fe40000000000 */
[----:B------:R-:W-:Y:S02]  /*4990*/  FSETP.GEU.AND P1, PT, R20, -R45, PT ;  /* 0x8000002d1400720b */ /* 0x000fe40003f2e000 */
[C---:B---3--:R-:W-:Y:S01]  /*49a0*/  FSETP.GEU.AND P0, PT, R30.reuse, -R61, PT ;  /* 0x8000003d1e00720b */ /* 0x048fe20003f0e000 */
[----:B------:R-:W-:Y:S01]  /*49b0*/  FADD R30, R30, R61 ;  /* 0x0000003d1e1e7221 */ /* 0x000fe20000000000 */
[----:B------:R-:W-:Y:S01]  /*49c0*/  FSEL R11, R16, RZ, P1 ;  /* 0x000000ff100b7208 */ /* 0x000fe20000800000 */
[C---:B------:R-:W-:Y:S01]  /*49d0*/  FADD R46, R29.reuse, R40 ;  /* 0x000000281d2e7221 */ /* 0x040fe20000000000 */
[----:B------:R0:W-:Y:S01]  /*49e0*/  STS [R26], R15 ;  /* 0x0000000f1a007388 */ /* 0x0001e20000000800 */
[----:B------:R-:W-:Y:S01]  /*49f0*/  FSETP.GEU.AND P1, PT, R29, -R40, PT ;  /* 0x800000281d00720b */ /* 0x000fe20003f2e000 */
[----:B------:R-:W-:Y:S01]  /*4a00*/  FADD R18, R28, R55 ;  /* 0x000000371c127221 */ /* 0x000fe20000000000 */
[----:B------:R-:W-:Y:S01]  /*4a10*/  FSEL R40, R30, RZ, P0 ;  /* 0x000000ff1e287208 */ /* 0x000fe20000000000 */
[----:B------:R-:W-:Y:S01]  /*4a20*/  STS [R38], R13 ;  /* 0x0000000d26007388 */ /* 0x000fe20000000800 */
[----:B------:R-:W-:-:S03]  /*4a30*/  FSETP.GEU.AND P0, PT, R28, -R55, PT ;  /* 0x800000371c00720b */ /* 0x000fc60003f0e000 */
[----:B------:R1:W-:Y:S01]  /*4a40*/  STS [R39], R6 ;  /* 0x0000000627007388 */ /* 0x0003e20000000800 */
[C---:B------:R-:W-:Y:S01]  /*4a50*/  FADD R16, R31.reuse, R48 ;  /* 0x000000301f107221 */ /* 0x040fe20000000000 */
[----:B------:R-:W-:Y:S02]  /*4a60*/  FSEL R46, R46, RZ, P1 ;  /* 0x000000ff2e2e7208 */ /* 0x000fe40000800000 */
[----:B------:R-:W-:Y:S01]  /*4a70*/  STS [R47], R4 ;  /* 0x000000042f007388 */ /* 0x000fe20000000800 */
[----:B------:R-:W-:-:S03]  /*4a80*/  FSETP.GEU.AND P1, PT, R31, -R48, PT ;  /* 0x800000301f00720b */ /* 0x000fc60003f2e000 */
[----:B------:R-:W-:Y:S01]  /*4a90*/  STS [R41], R10 ;  /* 0x0000000a29007388 */ /* 0x000fe20000000800 */
[----:B------:R-:W-:-:S03]  /*4aa0*/  FSEL R48, R18, RZ, P0 ;  /* 0x000000ff12307208 */ /* 0x000fc60000000000 */
[----:B------:R-:W-:Y:S04]  /*4ab0*/  STS [R49], R12 ;  /* 0x0000000c31007388 */ /* 0x000fe80000000800 */
[----:B------:R-:W-:Y:S01]  /*4ac0*/  STS [R24], R17 ;  /* 0x0000001118007388 */ /* 0x000fe20000000800 */
[----:B------:R-:W-:-:S03]  /*4ad0*/  FSEL R43, R16, RZ, P1 ;  /* 0x000000ff102b7208 */ /* 0x000fc60000800000 */
[----:B------:R-:W-:Y:S04]  /*4ae0*/  STS [R5], R14 ;  /* 0x0000000e05007388 */ /* 0x000fe80000000800 */
[----:B------:R-:W-:Y:S04]  /*4af0*/  STS [R32], R11 ;  /* 0x0000000b20007388 */ /* 0x000fe80000000800 */
[----:B------:R-:W-:Y:S04]  /*4b00*/  STS [R33], R44 ;  /* 0x0000002c21007388 */ /* 0x000fe80000000800 */
[----:B------:R-:W-:Y:S04]  /*4b10*/  STS [R36], R9 ;  /* 0x0000000924007388 */ /* 0x000fe80000000800 */
[----:B------:R-:W-:Y:S04]  /*4b20*/  STS [R51], R42 ;  /* 0x0000002a33007388 */ /* 0x000fe80000000800 */
[----:B------:R-:W-:Y:S04]  /*4b30*/  STS [R37], R48 ;  /* 0x0000003025007388 */ /* 0x000fe80000000800 */
[----:B------:R-:W-:Y:S04]  /*4b40*/  STS [R27], R46 ;  /* 0x0000002e1b007388 */ /* 0x000fe80000000800 */
[----:B------:R-:W-:Y:S04]  /*4b50*/  STS [R35], R40 ;  /* 0x0000002823007388 */ /* 0x000fe80000000800 */
[----:B------:R-:W-:Y:S01]  /*4b60*/  STS [R50], R43 ;  /* 0x0000002b32007388 */ /* 0x000fe20000000800 */
[----:B------:R-:W-:Y:S01]  /*4b70*/  BAR.SYNC.DEFER_BLOCKING 0x0 ;  /* 0x0000000000007b1d */ /* 0x000fe20000010000 */
[----:B------:R-:W-:-:S02]  /*4b80*/  FSETP.GTU.AND P1, PT, R6, RZ, PT ;  /* 0x000000ff0600720b */ /* 0x000fc40003f2c000 */
[----:B------:R-:W-:Y:S02]  /*4b90*/  FSETP.GTU.AND P0, PT, R4, RZ, PT ;  /* 0x000000ff0400720b */ /* 0x000fe40003f0c000 */
[----:B------:R-:W-:Y:S02]  /*4ba0*/  SEL R52, RZ, 0x1, P1 ;  /* 0x00000001ff347807 */ /* 0x000fe40000800000 */
[----:B------:R-:W-:Y:S02]  /*4bb0*/  FSETP.GTU.AND P1, PT, R13, RZ, PT ;  /* 0x000000ff0d00720b */ /* 0x000fe40003f2c000 */
[----:B------:R-:W-:Y:S02]  /*4bc0*/  SEL R45, RZ, 0x1, P0 ;  /* 0x00000001ff2d7807 */ /* 0x000fe40000000000 */
[----:B------:R-:W-:Y:S02]  /*4bd0*/  FSETP.GTU.AND P0, PT, R15, RZ, PT ;  /* 0x000000ff0f00720b */ /* 0x000fe40003f0c000 */
[----:B------:R-:W-:-:S02]  /*4be0*/  SEL R53, RZ, 0x1, P1 ;  /* 0x00000001ff357807 */ /* 0x000fc40000800000 */
[----:B------:R-:W-:Y:S02]  /*4bf0*/  FSETP.GTU.AND P1, PT, R14, RZ, PT ;  /* 0x000000ff0e00720b */ /* 0x000fe40003f2c000 */
[----:B------:R-:W-:Y:S02]  /*4c00*/  SEL R54, RZ, 0x1, P0 ;  /* 0x00000001ff367807 */ /* 0x000fe40000000000 */
[----:B------:R-:W-:Y:S02]  /*4c10*/  FSETP.GTU.AND P0, PT, R12, RZ, PT ;  /* 0x000000ff0c00720b */ /* 0x000fe40003f0c000 */
[----:B0-----:R-:W-:Y:S02]  /*4c20*/  SEL R26, RZ, 0x1, P1 ;  /* 0x00000001ff1a7807 */ /* 0x001fe40000800000 */
[----:B------:R-:W-:Y:S01]  /*4c30*/  FSETP.GTU.AND P1, PT, R17, RZ, PT ;  /* 0x000000ff1100720b */ /* 0x000fe20003f2c000 */
[----:B------:R-:W-:Y:S04]  /*4c40*/  LDS R12, [R2] ;  /* 0x00000000020c7984 */ /* 0x000fe80000000800 */
[----:B------:R-:W-:Y:S04]  /*4c50*/  LDS R13, [R2+0x4] ;  /* 0x00000400020d7984 */ /* 0x000fe80000000800 */
[----:B------:R-:W-:Y:S04]  /*4c60*/  LDS R14, [R2+0x8] ;  /* 0x00000800020e7984 */ /* 0x000fe80000000800 */
[----:B------:R-:W0:Y:S04]  /*4c70*/  LDS R15, [R2+0xc] ;  /* 0x00000c00020f7984 */ /* 0x000e280000000800 */
[----:B------:R-:W-:Y:S04]  /*4c80*/  LDS R16, [R3+0x1000] ;  /* 0x0010000003107984 */ /* 0x000fe80000000800 */
[----:B------:R-:W-:Y:S04]  /*4c90*/  LDS R17, [R3+0x1004] ;  /* 0x0010040003117984 */ /* 0x000fe80000000800 */
[----:B------:R-:W-:Y:S04]  /*4ca0*/  LDS R18, [R3+0x1008] ;  /* 0x0010080003127984 */ /* 0x000fe80000000800 */
[----:B------:R2:W3:Y:S01]  /*4cb0*/  LDS R19, [R3+0x100c] ;  /* 0x00100c0003137984 */ /* 0x0004e20000000800 */
[----:B-1----:R-:W-:-:S03]  /*4cc0*/  SEL R39, RZ, 0x1, P1 ;  /* 0x00000001ff277807 */ /* 0x002fc60000800000 */
[----:B------:R-:W-:Y:S04]  /*4cd0*/  LDS R20, [R8+0x2000] ;  /* 0x0020000008147984 */ /* 0x000fe80000000800 */
[----:B------:R-:W-:Y:S04]  /*4ce0*/  LDS R21, [R8+0x2004] ;  /* 0x0020040008157984 */ /* 0x000fe80000000800 */
[----:B------:R-:W-:Y:S04]  /*4cf0*/  LDS R22, [R8+0x2008] ;  /* 0x0020080008167984 */ /* 0x000fe80000000800 */
[----:B------:R1:W4:Y:S01]  /*4d00*/  LDS R23, [R8+0x200c] ;  /* 0x00200c0008177984 */ /* 0x0003220000000800 */
[----:B------:R-:W-:Y:S01]  /*4d10*/  FSETP.GTU.AND P1, PT, R10, RZ, PT ;  /* 0x000000ff0a00720b */ /* 0x000fe20003f2c000 */
[----:B--2---:R-:W2:Y:S02]  /*4d20*/  LDC.64 R2, c[0x0][0x268] ;  /* 0x00009a00ff027b82 */ /* 0x004ea40000000a00 */
[----:B------:R-:W-:Y:S04]  /*4d30*/  LDS R28, [R34+0x3000] ;  /* 0x00300000221c7984 */ /* 0x000fe80000000800 */
[----:B------:R-:W-:Y:S04]  /*4d40*/  LDS R29, [R34+0x3004] ;  /* 0x00300400221d7984 */ /* 0x000fe80000000800 */
[----:B------:R-:W-:Y:S04]  /*4d50*/  LDS R30, [R34+0x3008] ;  /* 0x00300800221e7984 */ /* 0x000fe80000000800 */
[----:B------:R-:W5:Y:S01]  /*4d60*/  LDS R31, [R34+0x300c] ;  /* 0x00300c00221f7984 */ /* 0x000f620000000800 */
[----:B------:R-:W-:-:S02]  /*4d70*/  SEL R4, RZ, 0x1, P0 ;  /* 0x00000001ff047807 */ /* 0x000fc40000000000 */
[----:B------:R-:W-:Y:S02]  /*4d80*/  SEL R5, RZ, 0x1, P1 ;  /* 0x00000001ff057807 */ /* 0x000fe40000800000 */
[----:B------:R-:W-:Y:S02]  /*4d90*/  FSETP.GTU.AND P0, PT, R42, RZ, PT ;  /* 0x000000ff2a00720b */ /* 0x000fe40003f0c000 */
[----:B------:R-:W-:Y:S02]  /*4da0*/  FSETP.GTU.AND P1, PT, R9, RZ, PT ;  /* 0x000000ff0900720b */ /* 0x000fe40003f2c000 */
[----:B------:R-:W-:Y:S02]  /*4db0*/  SEL R6, RZ, 0x1, P0 ;  /* 0x00000001ff067807 */ /* 0x000fe40000000000 */
[----:B------:R-:W-:Y:S02]  /*4dc0*/  SEL R9, RZ, 0x1, P1 ;  /* 0x00000001ff097807 */ /* 0x000fe40000800000 */
[----:B------:R-:W-:-:S02]  /*4dd0*/  FSETP.GTU.AND P0, PT, R44, RZ, PT ;  /* 0x000000ff2c00720b */ /* 0x000fc40003f0c000 */
[----:B------:R-:W-:Y:S02]  /*4de0*/  FSETP.GTU.AND P1, PT, R11, RZ, PT ;  /* 0x000000ff0b00720b */ /* 0x000fe40003f2c000 */
[----:B-1----:R-:W-:Y:S02]  /*4df0*/  SEL R8, RZ, 0x1, P0 ;  /* 0x00000001ff087807 */ /* 0x002fe40000000000 */
[----:B------:R-:W-:Y:S02]  /*4e00*/  SEL R11, RZ, 0x1, P1 ;  /* 0x00000001ff0b7807 */ /* 0x000fe40000800000 */
[----:B------:R-:W-:Y:S02]  /*4e10*/  FSETP.GTU.AND P0, PT, R43, RZ, PT ;  /* 0x000000ff2b00720b */ /* 0x000fe40003f0c000 */
[----:B------:R-:W-:Y:S02]  /*4e20*/  FSETP.GTU.AND P1, PT, R40, RZ, PT ;  /* 0x000000ff2800720b */ /* 0x000fe40003f2c000 */
[----:B------:R-:W-:-:S02]  /*4e30*/  SEL R10, RZ, 0x1, P0 ;  /* 0x00000001ff0a7807 */ /* 0x000fc40000000000 */
[----:B------:R-:W-:Y:S02]  /*4e40*/  SEL R35, RZ, 0x1, P1 ;  /* 0x00000001ff237807 */ /* 0x000fe40000800000 */
[----:B------:R-:W-:Y:S02]  /*4e50*/  FSETP.GTU.AND P0, PT, R46, RZ, PT ;  /* 0x000000ff2e00720b */ /* 0x000fe40003f0c000 */
[----:B------:R-:W-:Y:S02]  /*4e60*/  FSETP.GTU.AND P1, PT, R48, RZ, PT ;  /* 0x000000ff3000720b */ /* 0x000fe40003f2c000 */
[----:B------:R-:W-:Y:S02]  /*4e70*/  PRMT R27, R5, 0x3340, R4 ;  /* 0x00003340051b7816 */ /* 0x000fe40000000004 */
[----:B------:R-:W-:Y:S02]  /*4e80*/  SEL R4, RZ, 0x1, P0 ;  /* 0x00000001ff047807 */ /* 0x000fe40000000000 */
[----:B------:R-:W-:-:S02]  /*4e90*/  SEL R5, RZ, 0x1, P1 ;  /* 0x00000001ff057807 */ /* 0x000fc40000800000 */
[----:B------:R-:W-:Y:S02]  /*4ea0*/  PRMT R24, R9, 0x3340, R6 ;  /* 0x0000334009187816 */ /* 0x000fe40000000006 */
[----:B------:R-:W-:Y:S01]  /*4eb0*/  PRMT R32, R5, 0x3340, R4 ;  /* 0x0000334005207816 */ /* 0x000fe20000000004 */
[----:B--2---:R-:W-:Y:S01]  /*4ec0*/  IMAD.WIDE R4, R25, 0x4, R2 ;  /* 0x0000000419047825 */ /* 0x004fe200078e0202 */
[----:B------:R-:W-:-:S03]  /*4ed0*/  PRMT R33, R11, 0x3340, R8 ;  /* 0x000033400b217816 */ /* 0x000fc60000000008 */
[----:B------:R-:W-:Y:S01]  /*4ee0*/  IMAD.WIDE R8, R0, 0x4, R2 ;  /* 0x0000000400087825 */ /* 0x000fe200078e0202 */
[----:B------:R-:W-:-:S03]  /*4ef0*/  PRMT R35, R35, 0x3340, R10 ;  /* 0x0000334023237816 */ /* 0x000fc6000000000a */
[--C-:B------:R-:W-:Y:S01]  /*4f00*/  IMAD.WIDE R6, R7, 0x4, R2.reuse ;  /* 0x0000000407067825 */ /* 0x100fe200078e0202 */
[----:B------:R-:W-:Y:S01]  /*4f10*/  IADD3 R10, P0, R57, UR4, RZ ;  /* 0x00000004390a7c10 */ /* 0x000fe2000ff1e0ff */
[----:B0-----:R0:W-:Y:S02]  /*4f20*/  @P6 STG.E.128 desc[UR6][R4.64], R12 ;  /* 0x0000000c04006986 */ /* 0x0011e4000c101d06 */
[----:B------:R-:W-:Y:S01]  /*4f30*/  IMAD.WIDE R2, R59, 0x4, R2 ;  /* 0x000000043b027825 */ /* 0x000fe200078e0202 */
[----:B------:R-:W-:Y:S01]  /*4f40*/  PRMT R45, R52, 0x3340, R45 ;  /* 0x00003340342d7816 */ /* 0x000fe2000000002d */
[----:B---3--:R0:W-:Y:S01]  /*4f50*/  @P2 STG.E.128 desc[UR6][R8.64], R16 ;  /* 0x0000001008002986 */ /* 0x0081e2000c101d06 */
[----:B------:R-:W-:Y:S02]  /*4f60*/  PRMT R54, R54, 0x3340, R53 ;  /* 0x0000334036367816 */ /* 0x000fe40000000035 */
[----:B------:R-:W-:Y:S01]  /*4f70*/  PRMT R26, R39, 0x3340, R26 ;  /* 0x00003340271a7816 */ /* 0x000fe2000000001a */
[----:B----4-:R0:W-:Y:S01]  /*4f80*/  @P3 STG.E.128 desc[UR6][R6.64], R20 ;  /* 0x0000001406003986 */ /* 0x0101e2000c101d06 */
[----:B------:R-:W-:-:S03]  /*4f90*/  LEA.HI.X.SX32 R11, R57, UR5, 0x1, P0 ;  /* 0x00000005390b7c11 */ /* 0x000fc600080f0eff */
[----:B-----5:R0:W-:Y:S01]  /*4fa0*/  @P4 STG.E.128 desc[UR6][R2.64], R28 ;  /* 0x0000001c02004986 */ /* 0x0201e2000c101d06 */
[----:B------:R-:W-:Y:S02]  /*4fb0*/  PRMT R36, R54, 0x5410, R45 ;  /* 0x0000541036247816 */ /* 0x000fe4000000002d */
[----:B------:R-:W-:Y:S02]  /*4fc0*/  PRMT R37, R27, 0x5410, R26 ;  /* 0x000054101b257816 */ /* 0x000fe4000000001a */
[----:B------:R-:W-:Y:S02]  /*4fd0*/  PRMT R38, R33, 0x5410, R24 ;  /* 0x0000541021267816 */ /* 0x000fe40000000018 */
[----:B------:R-:W-:Y:S01]  /*4fe0*/  PRMT R39, R32, 0x5410, R35 ;  /* 0x0000541020277816 */ /* 0x000fe20000000023 */
[----:B0-----:R-:W-:Y:S06]  /*4ff0*/  @!P5 EXIT ;  /* 0x000000000000d94d */ /* 0x001fec0003800000 */
[----:B------:R-:W-:Y:S01]  /*5000*/  STG.E.128 desc[UR6][R10.64], R36 ;  /* 0x000000240a007986 */ /* 0x000fe2000c101d06 */
[----:B------:R-:W-:Y:S05]  /*5010*/  EXIT ;  /* 0x000000000000794d */ /* 0x000fea0003800000 */
.L_x_0:
[----:B------:R-:W-:-:S00]  /*5020*/  BRA `(.L_x_0) ;  /* 0xfffffffc00fc7947 */ /* 0x000fc0000383ffff */
[----:B------:R-:W-:-:S00]  /*5030*/  NOP ;  /* 0x0000000000007918 */ /* 0x000fc00000000000 */
        /* <DEDUP_REMOVED lines=12> */
.L_x_1:


//--------------------- .nv.global.init           --------------------------
	.section	.nv.global.init,"aw",@progbits
.nv.global.init:
	.type		_$_str,@object
	.size		_$_str,(_$_str_$_2 - _$_str)
_$_str:
        /*0000*/ 	.byte	0x5f, 0x5f, 0x43, 0x55, 0x44, 0x41, 0x5f, 0x46, 0x54, 0x5a, 0x00
	.type		_$_str_$_2,@object
	.size		_$_str_$_2,(.L_1 - _$_str_$_2)
_$_str_$_2:
        /*000b*/ 	.byte	0x5f, 0x5f, 0x43, 0x55, 0x44, 0x41, 0x5f, 0x50, 0x52, 0x45, 0x43, 0x5f, 0x53, 0x51, 0x52, 0x54
        /*001b*/ 	.byte	0x00
.L_1:


//--------------------- .nv.shared.triton_poi_fused_add_cat_clone_relu_threshold_backward_32 --------------------------
	.section	.nv.shared.triton_poi_fused_add_cat_clone_relu_threshold_backward_32,"aw",@nobits
	.sectionflags	@""
	.align	16
	.zero		1024


//--------------------- .nv.constant0.triton_poi_fused_add_cat_clone_relu_threshold_backward_32 --------------------------
	.section	.nv.constant0.triton_poi_fused_add_cat_clone_relu_threshold_backward_32,"a",@progbits
	.sectionflags	@""
	.align	4
.nv.constant0.triton_poi_fused_add_cat_clone_relu_threshold_backward_32:
	.zero		640
